//
// Generated by NVIDIA NVVM Compiler
//
// Compiler Build ID: CL-36424714
// Cuda compilation tools, release 13.0, V13.0.88
// Based on NVVM 20.0.0
//

.version 9.0
.target sm_100
.address_size 64

	// .globl	_Z15gpu_matrix_multPiS_S_iii
// _ZZ22gpu_square_matrix_multPiS_S_iE6tile_a has been demoted
// _ZZ22gpu_square_matrix_multPiS_S_iE6tile_b has been demoted

.visible .entry _Z15gpu_matrix_multPiS_S_iii(
	.param .u64 .ptr .align 1 _Z15gpu_matrix_multPiS_S_iii_param_0,
	.param .u64 .ptr .align 1 _Z15gpu_matrix_multPiS_S_iii_param_1,
	.param .u64 .ptr .align 1 _Z15gpu_matrix_multPiS_S_iii_param_2,
	.param .u32 _Z15gpu_matrix_multPiS_S_iii_param_3,
	.param .u32 _Z15gpu_matrix_multPiS_S_iii_param_4,
	.param .u32 _Z15gpu_matrix_multPiS_S_iii_param_5
)
{
	.reg .pred 	%p<13>;
	.reg .b32 	%r<109>;
	.reg .b64 	%rd<53>;

	ld.param.u64 	%rd7, [_Z15gpu_matrix_multPiS_S_iii_param_0];
	ld.param.u64 	%rd8, [_Z15gpu_matrix_multPiS_S_iii_param_1];
	ld.param.u64 	%rd6, [_Z15gpu_matrix_multPiS_S_iii_param_2];
	ld.param.u32 	%r32, [_Z15gpu_matrix_multPiS_S_iii_param_3];
	ld.param.u32 	%r30, [_Z15gpu_matrix_multPiS_S_iii_param_4];
	ld.param.u32 	%r31, [_Z15gpu_matrix_multPiS_S_iii_param_5];
	cvta.to.global.u64 	%rd1, %rd8;
	cvta.to.global.u64 	%rd2, %rd7;
	mov.u32 	%r34, %ctaid.y;
	mov.u32 	%r35, %ntid.y;
	mov.u32 	%r36, %tid.y;
	mad.lo.s32 	%r37, %r34, %r35, %r36;
	mov.u32 	%r38, %ctaid.x;
	mov.u32 	%r39, %ntid.x;
	mov.u32 	%r40, %tid.x;
	mad.lo.s32 	%r2, %r38, %r39, %r40;
	setp.ge.s32 	%p1, %r2, %r31;
	setp.ge.s32 	%p2, %r37, %r32;
	or.pred  	%p3, %p1, %p2;
	@%p3 bra 	$L__BB0_14;
	setp.lt.s32 	%p4, %r30, 1;
	mov.b32 	%r108, 0;
	@%p4 bra 	$L__BB0_13;
	mul.lo.s32 	%r3, %r30, %r37;
	and.b32  	%r4, %r30, 7;
	setp.lt.u32 	%p5, %r30, 8;
	mov.b32 	%r103, 0;
	mov.u32 	%r108, %r103;
	@%p5 bra 	$L__BB0_5;
	and.b32  	%r103, %r30, 2147483640;
	neg.s32 	%r97, %r103;
	shl.b32 	%r7, %r31, 3;
	mul.wide.u32 	%rd9, %r3, 4;
	add.s64 	%rd10, %rd9, %rd2;
	add.s64 	%rd52, %rd10, 16;
	mov.b32 	%r108, 0;
	mul.wide.s32 	%rd13, %r31, 4;
	mov.u32 	%r96, %r2;
$L__BB0_4:
	.pragma "nounroll";
	ld.global.u32 	%r45, [%rd52+-16];
	mul.wide.s32 	%rd11, %r96, 4;
	add.s64 	%rd12, %rd1, %rd11;
	ld.global.u32 	%r46, [%rd12];
	mad.lo.s32 	%r47, %r46, %r45, %r108;
	ld.global.u32 	%r48, [%rd52+-12];
	add.s64 	%rd14, %rd12, %rd13;
	ld.global.u32 	%r49, [%rd14];
	mad.lo.s32 	%r50, %r49, %r48, %r47;
	ld.global.u32 	%r51, [%rd52+-8];
	add.s64 	%rd15, %rd14, %rd13;
	ld.global.u32 	%r52, [%rd15];
	mad.lo.s32 	%r53, %r52, %r51, %r50;
	ld.global.u32 	%r54, [%rd52+-4];
	add.s64 	%rd16, %rd15, %rd13;
	ld.global.u32 	%r55, [%rd16];
	mad.lo.s32 	%r56, %r55, %r54, %r53;
	ld.global.u32 	%r57, [%rd52];
	add.s64 	%rd17, %rd16, %rd13;
	ld.global.u32 	%r58, [%rd17];
	mad.lo.s32 	%r59, %r58, %r57, %r56;
	ld.global.u32 	%r60, [%rd52+4];
	add.s64 	%rd18, %rd17, %rd13;
	ld.global.u32 	%r61, [%rd18];
	mad.lo.s32 	%r62, %r61, %r60, %r59;
	ld.global.u32 	%r63, [%rd52+8];
	add.s64 	%rd19, %rd18, %rd13;
	ld.global.u32 	%r64, [%rd19];
	mad.lo.s32 	%r65, %r64, %r63, %r62;
	ld.global.u32 	%r66, [%rd52+12];
	add.s64 	%rd20, %rd19, %rd13;
	ld.global.u32 	%r67, [%rd20];
	mad.lo.s32 	%r108, %r67, %r66, %r65;
	add.s32 	%r97, %r97, 8;
	add.s32 	%r96, %r96, %r7;
	add.s64 	%rd52, %rd52, 32;
	setp.ne.s32 	%p6, %r97, 0;
	@%p6 bra 	$L__BB0_4;
$L__BB0_5:
	setp.eq.s32 	%p7, %r4, 0;
	@%p7 bra 	$L__BB0_13;
	and.b32  	%r17, %r30, 3;
	setp.lt.u32 	%p8, %r4, 4;
	@%p8 bra 	$L__BB0_8;
	add.s32 	%r69, %r103, %r3;
	mul.wide.u32 	%rd21, %r69, 4;
	add.s64 	%rd22, %rd2, %rd21;
	ld.global.u32 	%r70, [%rd22];
	mad.lo.s32 	%r71, %r103, %r31, %r2;
	mul.wide.s32 	%rd23, %r71, 4;
	add.s64 	%rd24, %rd1, %rd23;
	ld.global.u32 	%r72, [%rd24];
	mad.lo.s32 	%r73, %r72, %r70, %r108;
	cvt.u64.u32 	%rd25, %r3;
	cvt.u64.u32 	%rd26, %r103;
	add.s64 	%rd27, %rd26, %rd25;
	shl.b64 	%rd28, %rd27, 2;
	add.s64 	%rd29, %rd2, %rd28;
	ld.global.u32 	%r74, [%rd29+4];
	mul.wide.s32 	%rd30, %r31, 4;
	add.s64 	%rd31, %rd24, %rd30;
	ld.global.u32 	%r75, [%rd31];
	mad.lo.s32 	%r76, %r75, %r74, %r73;
	ld.global.u32 	%r77, [%rd29+8];
	add.s64 	%rd32, %rd31, %rd30;
	ld.global.u32 	%r78, [%rd32];
	mad.lo.s32 	%r79, %r78, %r77, %r76;
	ld.global.u32 	%r80, [%rd29+12];
	add.s64 	%rd33, %rd32, %rd30;
	ld.global.u32 	%r81, [%rd33];
	mad.lo.s32 	%r108, %r81, %r80, %r79;
	add.s32 	%r103, %r103, 4;
$L__BB0_8:
	setp.eq.s32 	%p9, %r17, 0;
	@%p9 bra 	$L__BB0_13;
	setp.eq.s32 	%p10, %r17, 1;
	@%p10 bra 	$L__BB0_11;
	add.s32 	%r83, %r103, %r3;
	mul.wide.u32 	%rd34, %r83, 4;
	add.s64 	%rd35, %rd2, %rd34;
	ld.global.u32 	%r84, [%rd35];
	mad.lo.s32 	%r85, %r103, %r31, %r2;
	mul.wide.s32 	%rd36, %r85, 4;
	add.s64 	%rd37, %rd1, %rd36;
	ld.global.u32 	%r86, [%rd37];
	mad.lo.s32 	%r87, %r86, %r84, %r108;
	cvt.u64.u32 	%rd38, %r3;
	cvt.u64.u32 	%rd39, %r103;
	add.s64 	%rd40, %rd39, %rd38;
	shl.b64 	%rd41, %rd40, 2;
	add.s64 	%rd42, %rd2, %rd41;
	ld.global.u32 	%r88, [%rd42+4];
	mul.wide.s32 	%rd43, %r31, 4;
	add.s64 	%rd44, %rd37, %rd43;
	ld.global.u32 	%r89, [%rd44];
	mad.lo.s32 	%r108, %r89, %r88, %r87;
	add.s32 	%r103, %r103, 2;
$L__BB0_11:
	and.b32  	%r90, %r30, 1;
	setp.eq.b32 	%p11, %r90, 1;
	not.pred 	%p12, %p11;
	@%p12 bra 	$L__BB0_13;
	add.s32 	%r91, %r103, %r3;
	mul.wide.u32 	%rd45, %r91, 4;
	add.s64 	%rd46, %rd2, %rd45;
	ld.global.u32 	%r92, [%rd46];
	mad.lo.s32 	%r93, %r103, %r31, %r2;
	mul.wide.s32 	%rd47, %r93, 4;
	add.s64 	%rd48, %rd1, %rd47;
	ld.global.u32 	%r94, [%rd48];
	mad.lo.s32 	%r108, %r94, %r92, %r108;
$L__BB0_13:
	mad.lo.s32 	%r95, %r31, %r37, %r2;
	cvta.to.global.u64 	%rd49, %rd6;
	mul.wide.s32 	%rd50, %r95, 4;
	add.s64 	%rd51, %rd49, %rd50;
	st.global.u32 	[%rd51], %r108;
$L__BB0_14:
	ret;

}
	// .globl	_Z22gpu_square_matrix_multPiS_S_i
.visible .entry _Z22gpu_square_matrix_multPiS_S_i(
	.param .u64 .ptr .align 1 _Z22gpu_square_matrix_multPiS_S_i_param_0,
	.param .u64 .ptr .align 1 _Z22gpu_square_matrix_multPiS_S_i_param_1,
	.param .u64 .ptr .align 1 _Z22gpu_square_matrix_multPiS_S_i_param_2,
	.param .u32 _Z22gpu_square_matrix_multPiS_S_i_param_3
)
{
	.reg .pred 	%p<12>;
	.reg .b32 	%r<232>;
	.reg .b64 	%rd<19>;
	// demoted variable
	.shared .align 4 .b8 _ZZ22gpu_square_matrix_multPiS_S_iE6tile_a[1024];
	// demoted variable
	.shared .align 4 .b8 _ZZ22gpu_square_matrix_multPiS_S_iE6tile_b[1024];
	ld.param.u64 	%rd5, [_Z22gpu_square_matrix_multPiS_S_i_param_0];
	ld.param.u64 	%rd6, [_Z22gpu_square_matrix_multPiS_S_i_param_1];
	ld.param.u64 	%rd4, [_Z22gpu_square_matrix_multPiS_S_i_param_2];
	ld.param.u32 	%r49, [_Z22gpu_square_matrix_multPiS_S_i_param_3];
	cvta.to.global.u64 	%rd1, %rd6;
	cvta.to.global.u64 	%rd2, %rd5;
	mov.u32 	%r52, %ctaid.y;
	shl.b32 	%r53, %r52, 4;
	mov.u32 	%r1, %tid.y;
	add.s32 	%r2, %r53, %r1;
	mov.u32 	%r54, %ctaid.x;
	shl.b32 	%r3, %r54, 4;
	mov.u32 	%r4, %tid.x;
	add.s32 	%r5, %r3, %r4;
	mov.u32 	%r6, %nctaid.x;
	mul.lo.s32 	%r7, %r49, %r2;
	add.s32 	%r8, %r7, %r4;
	mul.lo.s32 	%r9, %r49, %r49;
	shl.b32 	%r55, %r1, 6;
	mov.u32 	%r56, _ZZ22gpu_square_matrix_multPiS_S_iE6tile_a;
	add.s32 	%r10, %r56, %r55;
	shl.b32 	%r57, %r4, 2;
	add.s32 	%r11, %r10, %r57;
	mov.u32 	%r58, _ZZ22gpu_square_matrix_multPiS_S_iE6tile_b;
	add.s32 	%r13, %r58, %r57;
	add.s32 	%r12, %r13, %r55;
	setp.eq.s32 	%p1, %r6, 1;
	mov.b32 	%r227, 0;
	mov.u32 	%r231, %r227;
	@%p1 bra 	$L__BB1_12;
	and.b32  	%r60, %r6, -2;
	neg.s32 	%r220, %r60;
	add.s32 	%r61, %r1, 16;
	mad.lo.s32 	%r62, %r49, %r61, %r4;
	add.s32 	%r218, %r62, %r3;
	shl.b32 	%r16, %r49, 5;
	mad.lo.s32 	%r63, %r1, %r49, %r4;
	add.s32 	%r217, %r63, %r3;
	mov.b32 	%r231, 0;
	mov.u32 	%r219, %r8;
$L__BB1_2:
	setp.ge.s32 	%p2, %r219, %r9;
	mul.wide.s32 	%rd7, %r219, 4;
	add.s64 	%rd3, %rd2, %rd7;
	mov.b32 	%r222, 0;
	@%p2 bra 	$L__BB1_4;
	ld.global.u32 	%r222, [%rd3];
$L__BB1_4:
	st.shared.u32 	[%r11], %r222;
	setp.ge.s32 	%p3, %r217, %r9;
	mov.b32 	%r223, 0;
	@%p3 bra 	$L__BB1_6;
	mul.wide.s32 	%rd8, %r217, 4;
	add.s64 	%rd9, %rd1, %rd8;
	ld.global.u32 	%r223, [%rd9];
$L__BB1_6:
	st.shared.u32 	[%r12], %r223;
	bar.sync 	0;
	ld.shared.u32 	%r67, [%r10];
	ld.shared.u32 	%r68, [%r13];
	mad.lo.s32 	%r69, %r68, %r67, %r231;
	ld.shared.u32 	%r70, [%r10+4];
	ld.shared.u32 	%r71, [%r13+64];
	mad.lo.s32 	%r72, %r71, %r70, %r69;
	ld.shared.u32 	%r73, [%r10+8];
	ld.shared.u32 	%r74, [%r13+128];
	mad.lo.s32 	%r75, %r74, %r73, %r72;
	ld.shared.u32 	%r76, [%r10+12];
	ld.shared.u32 	%r77, [%r13+192];
	mad.lo.s32 	%r78, %r77, %r76, %r75;
	ld.shared.u32 	%r79, [%r10+16];
	ld.shared.u32 	%r80, [%r13+256];
	mad.lo.s32 	%r81, %r80, %r79, %r78;
	ld.shared.u32 	%r82, [%r10+20];
	ld.shared.u32 	%r83, [%r13+320];
	mad.lo.s32 	%r84, %r83, %r82, %r81;
	ld.shared.u32 	%r85, [%r10+24];
	ld.shared.u32 	%r86, [%r13+384];
	mad.lo.s32 	%r87, %r86, %r85, %r84;
	ld.shared.u32 	%r88, [%r10+28];
	ld.shared.u32 	%r89, [%r13+448];
	mad.lo.s32 	%r90, %r89, %r88, %r87;
	ld.shared.u32 	%r91, [%r10+32];
	ld.shared.u32 	%r92, [%r13+512];
	mad.lo.s32 	%r93, %r92, %r91, %r90;
	ld.shared.u32 	%r94, [%r10+36];
	ld.shared.u32 	%r95, [%r13+576];
	mad.lo.s32 	%r96, %r95, %r94, %r93;
	ld.shared.u32 	%r97, [%r10+40];
	ld.shared.u32 	%r98, [%r13+640];
	mad.lo.s32 	%r99, %r98, %r97, %r96;
	ld.shared.u32 	%r100, [%r10+44];
	ld.shared.u32 	%r101, [%r13+704];
	mad.lo.s32 	%r102, %r101, %r100, %r99;
	ld.shared.u32 	%r103, [%r10+48];
	ld.shared.u32 	%r104, [%r13+768];
	mad.lo.s32 	%r105, %r104, %r103, %r102;
	ld.shared.u32 	%r106, [%r10+52];
	ld.shared.u32 	%r107, [%r13+832];
	mad.lo.s32 	%r108, %r107, %r106, %r105;
	ld.shared.u32 	%r109, [%r10+56];
	ld.shared.u32 	%r110, [%r13+896];
	mad.lo.s32 	%r111, %r110, %r109, %r108;
	ld.shared.u32 	%r112, [%r10+60];
	ld.shared.u32 	%r113, [%r13+960];
	mad.lo.s32 	%r27, %r113, %r112, %r111;
	bar.sync 	0;
	add.s32 	%r114, %r219, 16;
	setp.ge.s32 	%p4, %r114, %r9;
	mov.b32 	%r224, 0;
	@%p4 bra 	$L__BB1_8;
	ld.global.u32 	%r224, [%rd3+64];
$L__BB1_8:
	st.shared.u32 	[%r11], %r224;
	setp.ge.s32 	%p5, %r218, %r9;
	mov.b32 	%r225, 0;
	@%p5 bra 	$L__BB1_10;
	mul.wide.s32 	%rd10, %r218, 4;
	add.s64 	%rd11, %rd1, %rd10;
	ld.global.u32 	%r225, [%rd11];
$L__BB1_10:
	st.shared.u32 	[%r12], %r225;
	bar.sync 	0;
	ld.shared.u32 	%r116, [%r10];
	ld.shared.u32 	%r117, [%r13];
	mad.lo.s32 	%r118, %r117, %r116, %r27;
	ld.shared.u32 	%r119, [%r10+4];
	ld.shared.u32 	%r120, [%r13+64];
	mad.lo.s32 	%r121, %r120, %r119, %r118;
	ld.shared.u32 	%r122, [%r10+8];
	ld.shared.u32 	%r123, [%r13+128];
	mad.lo.s32 	%r124, %r123, %r122, %r121;
	ld.shared.u32 	%r125, [%r10+12];
	ld.shared.u32 	%r126, [%r13+192];
	mad.lo.s32 	%r127, %r126, %r125, %r124;
	ld.shared.u32 	%r128, [%r10+16];
	ld.shared.u32 	%r129, [%r13+256];
	mad.lo.s32 	%r130, %r129, %r128, %r127;
	ld.shared.u32 	%r131, [%r10+20];
	ld.shared.u32 	%r132, [%r13+320];
	mad.lo.s32 	%r133, %r132, %r131, %r130;
	ld.shared.u32 	%r134, [%r10+24];
	ld.shared.u32 	%r135, [%r13+384];
	mad.lo.s32 	%r136, %r135, %r134, %r133;
	ld.shared.u32 	%r137, [%r10+28];
	ld.shared.u32 	%r138, [%r13+448];
	mad.lo.s32 	%r139, %r138, %r137, %r136;
	ld.shared.u32 	%r140, [%r10+32];
	ld.shared.u32 	%r141, [%r13+512];
	mad.lo.s32 	%r142, %r141, %r140, %r139;
	ld.shared.u32 	%r143, [%r10+36];
	ld.shared.u32 	%r144, [%r13+576];
	mad.lo.s32 	%r145, %r144, %r143, %r142;
	ld.shared.u32 	%r146, [%r10+40];
	ld.shared.u32 	%r147, [%r13+640];
	mad.lo.s32 	%r148, %r147, %r146, %r145;
	ld.shared.u32 	%r149, [%r10+44];
	ld.shared.u32 	%r150, [%r13+704];
	mad.lo.s32 	%r151, %r150, %r149, %r148;
	ld.shared.u32 	%r152, [%r10+48];
	ld.shared.u32 	%r153, [%r13+768];
	mad.lo.s32 	%r154, %r153, %r152, %r151;
	ld.shared.u32 	%r155, [%r10+52];
	ld.shared.u32 	%r156, [%r13+832];
	mad.lo.s32 	%r157, %r156, %r155, %r154;
	ld.shared.u32 	%r158, [%r10+56];
	ld.shared.u32 	%r159, [%r13+896];
	mad.lo.s32 	%r160, %r159, %r158, %r157;
	ld.shared.u32 	%r161, [%r10+60];
	ld.shared.u32 	%r162, [%r13+960];
	mad.lo.s32 	%r231, %r162, %r161, %r160;
	bar.sync 	0;
	add.s32 	%r220, %r220, 2;
	add.s32 	%r219, %r219, 32;
	add.s32 	%r218, %r218, %r16;
	add.s32 	%r217, %r217, %r16;
	setp.ne.s32 	%p6, %r220, 0;
	@%p6 bra 	$L__BB1_2;
	shl.b32 	%r163, %r6, 4;
	and.b32  	%r227, %r163, -32;
$L__BB1_12:
	and.b32  	%r164, %r6, 1;
	setp.eq.b32 	%p7, %r164, 1;
	not.pred 	%p8, %p7;
	@%p8 bra 	$L__BB1_18;
	add.s32 	%r41, %r8, %r227;
	setp.ge.s32 	%p9, %r41, %r9;
	mov.b32 	%r229, 0;
	@%p9 bra 	$L__BB1_15;
	mul.wide.s32 	%rd12, %r41, 4;
	add.s64 	%rd13, %rd2, %rd12;
	ld.global.u32 	%r229, [%rd13];
$L__BB1_15:
	st.shared.u32 	[%r11], %r229;
	add.s32 	%r167, %r227, %r1;
	mad.lo.s32 	%r44, %r167, %r49, %r5;
	setp.ge.s32 	%p10, %r44, %r9;
	mov.b32 	%r230, 0;
	@%p10 bra 	$L__BB1_17;
	mul.wide.s32 	%rd14, %r44, 4;
	add.s64 	%rd15, %rd1, %rd14;
	ld.global.u32 	%r230, [%rd15];
$L__BB1_17:
	st.shared.u32 	[%r12], %r230;
	bar.sync 	0;
	ld.shared.u32 	%r168, [%r10];
	ld.shared.u32 	%r169, [%r13];
	mad.lo.s32 	%r170, %r169, %r168, %r231;
	ld.shared.u32 	%r171, [%r10+4];
	ld.shared.u32 	%r172, [%r13+64];
	mad.lo.s32 	%r173, %r172, %r171, %r170;
	ld.shared.u32 	%r174, [%r10+8];
	ld.shared.u32 	%r175, [%r13+128];
	mad.lo.s32 	%r176, %r175, %r174, %r173;
	ld.shared.u32 	%r177, [%r10+12];
	ld.shared.u32 	%r178, [%r13+192];
	mad.lo.s32 	%r179, %r178, %r177, %r176;
	ld.shared.u32 	%r180, [%r10+16];
	ld.shared.u32 	%r181, [%r13+256];
	mad.lo.s32 	%r182, %r181, %r180, %r179;
	ld.shared.u32 	%r183, [%r10+20];
	ld.shared.u32 	%r184, [%r13+320];
	mad.lo.s32 	%r185, %r184, %r183, %r182;
	ld.shared.u32 	%r186, [%r10+24];
	ld.shared.u32 	%r187, [%r13+384];
	mad.lo.s32 	%r188, %r187, %r186, %r185;
	ld.shared.u32 	%r189, [%r10+28];
	ld.shared.u32 	%r190, [%r13+448];
	mad.lo.s32 	%r191, %r190, %r189, %r188;
	ld.shared.u32 	%r192, [%r10+32];
	ld.shared.u32 	%r193, [%r13+512];
	mad.lo.s32 	%r194, %r193, %r192, %r191;
	ld.shared.u32 	%r195, [%r10+36];
	ld.shared.u32 	%r196, [%r13+576];
	mad.lo.s32 	%r197, %r196, %r195, %r194;
	ld.shared.u32 	%r198, [%r10+40];
	ld.shared.u32 	%r199, [%r13+640];
	mad.lo.s32 	%r200, %r199, %r198, %r197;
	ld.shared.u32 	%r201, [%r10+44];
	ld.shared.u32 	%r202, [%r13+704];
	mad.lo.s32 	%r203, %r202, %r201, %r200;
	ld.shared.u32 	%r204, [%r10+48];
	ld.shared.u32 	%r205, [%r13+768];
	mad.lo.s32 	%r206, %r205, %r204, %r203;
	ld.shared.u32 	%r207, [%r10+52];
	ld.shared.u32 	%r208, [%r13+832];
	mad.lo.s32 	%r209, %r208, %r207, %r206;
	ld.shared.u32 	%r210, [%r10+56];
	ld.shared.u32 	%r211, [%r13+896];
	mad.lo.s32 	%r212, %r211, %r210, %r209;
	ld.shared.u32 	%r213, [%r10+60];
	ld.shared.u32 	%r214, [%r13+960];
	mad.lo.s32 	%r231, %r214, %r213, %r212;
	bar.sync 	0;
$L__BB1_18:
	max.s32 	%r215, %r2, %r5;
	setp.ge.s32 	%p11, %r215, %r49;
	@%p11 bra 	$L__BB1_20;
	add.s32 	%r216, %r7, %r5;
	cvta.to.global.u64 	%rd16, %rd4;
	mul.wide.s32 	%rd17, %r216, 4;
	add.s64 	%rd18, %rd16, %rd17;
	st.global.u32 	[%rd18], %r231;
$L__BB1_20:
	ret;

}


// ===== COMPILED SASS (sm_100) =====

	.target	sm_100

	.elftype	@"ET_EXEC"


//--------------------- .note.nv.tkinfo           --------------------------
	.section	.note.nv.tkinfo,"",@"SHT_NOTE"
	.sectionflags	@"SHF_NOTE_NV_TKINFO"
	.tkinfo
        /*0018*/ 	.word	0x00000002
        /*0030*/ 	.string	""
        /*0030*/ 	.string	"ptxas"
        /*0030*/ 	.string	"Cuda compilation tools, release 13.0, V13.0.88"
        /*0030*/ 	.string	"Build cuda_13.0.r13.0/compiler.36424714_0"
        /*0030*/ 	.string	"-arch sm_100 -m 64 "



//--------------------- .note.nv.cuinfo           --------------------------
	.section	.note.nv.cuinfo,"",@"SHT_NOTE"
	.sectionflags	@"SHF_NOTE_NV_CUINFO"
        /*0018*/ 	.short	0x0002
        /*001a*/ 	.short	0x0064
        /*001c*/ 	.short	0x0082
	.zero		2


//--------------------- .nv.info                  --------------------------
	.section	.nv.info,"",@"SHT_CUDA_INFO"
	.align	4


	//----- nvinfo : EIATTR_REGCOUNT
	.align		4
        /*0000*/ 	.byte	0x04, 0x2f
        /*0002*/ 	.short	(.L_1 - .L_0)
	.align		4
.L_0:
        /*0004*/ 	.word	index@(_Z15gpu_matrix_multPiS_S_iii)
        /*0008*/ 	.word	0x00000020


	//----- nvinfo : EIATTR_FRAME_SIZE
	.align		4
.L_1:
        /*000c*/ 	.byte	0x04, 0x11
        /*000e*/ 	.short	(.L_3 - .L_2)
	.align		4
.L_2:
        /*0010*/ 	.word	index@(_Z15gpu_matrix_multPiS_S_iii)
        /*0014*/ 	.word	0x00000000


	//----- nvinfo : EIATTR_REGCOUNT
	.align		4
.L_3:
        /*0018*/ 	.byte	0x04, 0x2f
        /*001a*/ 	.short	(.L_5 - .L_4)
	.align		4
.L_4:
        /*001c*/ 	.word	index@(_Z22gpu_square_matrix_multPiS_S_i)
        /*0020*/ 	.word	0x00000020


	//----- nvinfo : EIATTR_FRAME_SIZE
	.align		4
.L_5:
        /*0024*/ 	.byte	0x04, 0x11
        /*0026*/ 	.short	(.L_7 - .L_6)
	.align		4
.L_6:
        /*0028*/ 	.word	index@(_Z22gpu_square_matrix_multPiS_S_i)
        /*002c*/ 	.word	0x00000000


	//----- nvinfo : EIATTR_MIN_STACK_SIZE
	.align		4
.L_7:
        /*0030*/ 	.byte	0x04, 0x12
        /*0032*/ 	.short	(.L_9 - .L_8)
	.align		4
.L_8:
        /*0034*/ 	.word	index@(_Z22gpu_square_matrix_multPiS_S_i)
        /*0038*/ 	.word	0x00000000


	//----- nvinfo : EIATTR_MIN_STACK_SIZE
	.align		4
.L_9:
        /*003c*/ 	.byte	0x04, 0x12
        /*003e*/ 	.short	(.L_11 - .L_10)
	.align		4
.L_10:
        /*0040*/ 	.word	index@(_Z15gpu_matrix_multPiS_S_iii)
        /*0044*/ 	.word	0x00000000
.L_11:


//--------------------- .nv.compat                --------------------------
	.section	.nv.compat,"",@"SHT_CUDA_COMPAT_INFO"
	.align	4
        /*0000*/ 	.byte	0x02, 0x09, 0x00, 0x00, 0x02, 0x02, 0x01, 0x00, 0x02, 0x05, 0x05, 0x00, 0x03, 0x07, 0x01, 0x01
        /*0010*/ 	.byte	0x02, 0x03, 0x00, 0x00, 0x02, 0x06, 0x01, 0x00, 0x04, 0x0b, 0x08, 0x00, 0x09, 0x00, 0x00, 0x00
        /*0020*/ 	.byte	0x00, 0x00, 0x00, 0x00


//--------------------- .nv.info._Z22gpu_square_matrix_multPiS_S_i --------------------------
	.section	.nv.info._Z22gpu_square_matrix_multPiS_S_i,"",@"SHT_CUDA_INFO"
	.sectionflags	@""
	.align	4


	//----- nvinfo : EIATTR_CUDA_API_VERSION
	.align		4
        /*0000*/ 	.byte	0x04, 0x37
        /*0002*/ 	.short	(.L_13 - .L_12)
.L_12:
        /*0004*/ 	.word	0x00000082


	//----- nvinfo : EIATTR_KPARAM_INFO
	.align		4
.L_13:
        /*0008*/ 	.byte	0x04, 0x17
        /*000a*/ 	.short	(.L_15 - .L_14)
.L_14:
        /*000c*/ 	.word	0x00000000
        /*0010*/ 	.short	0x0003
        /*0012*/ 	.short	0x0018
        /*0014*/ 	.byte	0x00, 0xf0, 0x11, 0x00


	//----- nvinfo : EIATTR_KPARAM_INFO
	.align		4
.L_15:
        /*0018*/ 	.byte	0x04, 0x17
        /*001a*/ 	.short	(.L_17 - .L_16)
.L_16:
        /*001c*/ 	.word	0x00000000
        /*0020*/ 	.short	0x0002
        /*0022*/ 	.short	0x0010
        /*0024*/ 	.byte	0x00, 0xf5, 0x21, 0x00


	//----- nvinfo : EIATTR_KPARAM_INFO
	.align		4
.L_17:
        /*0028*/ 	.byte	0x04, 0x17
        /*002a*/ 	.short	(.L_19 - .L_18)
.L_18:
        /*002c*/ 	.word	0x00000000
        /*0030*/ 	.short	0x0001
        /*0032*/ 	.short	0x0008
        /*0034*/ 	.byte	0x00, 0xf5, 0x21, 0x00


	//----- nvinfo : EIATTR_KPARAM_INFO
	.align		4
.L_19:
        /*0038*/ 	.byte	0x04, 0x17
        /*003a*/ 	.short	(.L_21 - .L_20)
.L_20:
        /*003c*/ 	.word	0x00000000
        /*0040*/ 	.short	0x0000
        /*0042*/ 	.short	0x0000
        /*0044*/ 	.byte	0x00, 0xf5, 0x21, 0x00


	//----- nvinfo : EIATTR_SPARSE_MMA_MASK
	.align		4
.L_21:
        /*0048*/ 	.byte	0x03, 0x50
        /*004a*/ 	.short	0x0000


	//----- nvinfo : EIATTR_MAXREG_COUNT
	.align		4
        /*004c*/ 	.byte	0x03, 0x1b
        /*004e*/ 	.short	0x00ff


	//----- nvinfo : EIATTR_NUM_BARRIERS
	.align		4
        /*0050*/ 	.byte	0x02, 0x4c
        /*0052*/ 	.byte	0x01
	.zero		1


	//----- nvinfo : EIATTR_MERCURY_ISA_VERSION
	.align		4
        /*0054*/ 	.byte	0x03, 0x5f
        /*0056*/ 	.short	0x0101


	//----- nvinfo : EIATTR_VRC_CTA_INIT_COUNT
	.align		4
        /*0058*/ 	.byte	0x02, 0x4a
	.zero		1
	.zero		1


	//----- nvinfo : EIATTR_EXIT_INSTR_OFFSETS
	.align		4
        /*005c*/ 	.byte	0x04, 0x1c
        /*005e*/ 	.short	(.L_23 - .L_22)


	//   ....[0]....
.L_22:
        /*0060*/ 	.word	0x00000c80


	//   ....[1]....
        /*0064*/ 	.word	0x00000cd0


	//----- nvinfo : EIATTR_CBANK_PARAM_SIZE
	.align		4
.L_23:
        /*0068*/ 	.byte	0x03, 0x19
        /*006a*/ 	.short	0x001c


	//----- nvinfo : EIATTR_PARAM_CBANK
	.align		4
        /*006c*/ 	.byte	0x04, 0x0a
        /*006e*/ 	.short	(.L_25 - .L_24)
	.align		4
.L_24:
        /*0070*/ 	.word	index@(.nv.constant0._Z22gpu_square_matrix_multPiS_S_i)
        /*0074*/ 	.short	0x0380
        /*0076*/ 	.short	0x001c


	//----- nvinfo : EIATTR_SW_WAR
	.align		4
.L_25:
        /*0078*/ 	.byte	0x04, 0x36
        /*007a*/ 	.short	(.L_27 - .L_26)
.L_26:
        /*007c*/ 	.word	0x00000008
.L_27:


//--------------------- .nv.info._Z15gpu_matrix_multPiS_S_iii --------------------------
	.section	.nv.info._Z15gpu_matrix_multPiS_S_iii,"",@"SHT_CUDA_INFO"
	.sectionflags	@""
	.align	4


	//----- nvinfo : EIATTR_CUDA_API_VERSION
	.align		4
        /*0000*/ 	.byte	0x04, 0x37
        /*0002*/ 	.short	(.L_29 - .L_28)
.L_28:
        /*0004*/ 	.word	0x00000082


	//----- nvinfo : EIATTR_KPARAM_INFO
	.align		4
.L_29:
        /*0008*/ 	.byte	0x04, 0x17
        /*000a*/ 	.short	(.L_31 - .L_30)
.L_30:
        /*000c*/ 	.word	0x00000000
        /*0010*/ 	.short	0x0005
        /*0012*/ 	.short	0x0020
        /*0014*/ 	.byte	0x00, 0xf0, 0x11, 0x00


	//----- nvinfo : EIATTR_KPARAM_INFO
	.align		4
.L_31:
        /*0018*/ 	.byte	0x04, 0x17
        /*001a*/ 	.short	(.L_33 - .L_32)
.L_32:
        /*001c*/ 	.word	0x00000000
        /*0020*/ 	.short	0x0004
        /*0022*/ 	.short	0x001c
        /*0024*/ 	.byte	0x00, 0xf0, 0x11, 0x00


	//----- nvinfo : EIATTR_KPARAM_INFO
	.align		4
.L_33:
        /*0028*/ 	.byte	0x04, 0x17
        /*002a*/ 	.short	(.L_35 - .L_34)
.L_34:
        /*002c*/ 	.word	0x00000000
        /*0030*/ 	.short	0x0003
        /*0032*/ 	.short	0x0018
        /*0034*/ 	.byte	0x00, 0xf0, 0x11, 0x00


	//----- nvinfo : EIATTR_KPARAM_INFO
	.align		4
.L_35:
        /*0038*/ 	.byte	0x04, 0x17
        /*003a*/ 	.short	(.L_37 - .L_36)
.L_36:
        /*003c*/ 	.word	0x00000000
        /*0040*/ 	.short	0x0002
        /*0042*/ 	.short	0x0010
        /*0044*/ 	.byte	0x00, 0xf5, 0x21, 0x00


	//----- nvinfo : EIATTR_KPARAM_INFO
	.align		4
.L_37:
        /*0048*/ 	.byte	0x04, 0x17
        /*004a*/ 	.short	(.L_39 - .L_38)
.L_38:
        /*004c*/ 	.word	0x00000000
        /*0050*/ 	.short	0x0001
        /*0052*/ 	.short	0x0008
        /*0054*/ 	.byte	0x00, 0xf5, 0x21, 0x00


	//----- nvinfo : EIATTR_KPARAM_INFO
	.align		4
.L_39:
        /*0058*/ 	.byte	0x04, 0x17
        /*005a*/ 	.short	(.L_41 - .L_40)
.L_40:
        /*005c*/ 	.word	0x00000000
        /*0060*/ 	.short	0x0000
        /*0062*/ 	.short	0x0000
        /*0064*/ 	.byte	0x00, 0xf5, 0x21, 0x00


	//----- nvinfo : EIATTR_SPARSE_MMA_MASK
	.align		4
.L_41:
        /*0068*/ 	.byte	0x03, 0x50
        /*006a*/ 	.short	0x0000


	//----- nvinfo : EIATTR_MAXREG_COUNT
	.align		4
        /*006c*/ 	.byte	0x03, 0x1b
        /*006e*/ 	.short	0x00ff


	//----- nvinfo : EIATTR_MERCURY_ISA_VERSION
	.align		4
        /*0070*/ 	.byte	0x03, 0x5f
        /*0072*/ 	.short	0x0101


	//----- nvinfo : EIATTR_VRC_CTA_INIT_COUNT
	.align		4
        /*0074*/ 	.byte	0x02, 0x4a
	.zero		1
	.zero		1


	//----- nvinfo : EIATTR_EXIT_INSTR_OFFSETS
	.align		4
        /*0078*/ 	.byte	0x04, 0x1c
        /*007a*/ 	.short	(.L_43 - .L_42)


	//   ....[0]....
.L_42:
        /*007c*/ 	.word	0x000000d0


	//   ....[1]....
        /*0080*/ 	.word	0x000008e0


	//----- nvinfo : EIATTR_CBANK_PARAM_SIZE
	.align		4
.L_43:
        /*0084*/ 	.byte	0x03, 0x19
        /*0086*/ 	.short	0x0024


	//----- nvinfo : EIATTR_PARAM_CBANK
	.align		4
        /*0088*/ 	.byte	0x04, 0x0a
        /*008a*/ 	.short	(.L_45 - .L_44)
	.align		4
.L_44:
        /*008c*/ 	.word	index@(.nv.constant0._Z15gpu_matrix_multPiS_S_iii)
        /*0090*/ 	.short	0x0380
        /*0092*/ 	.short	0x0024


	//----- nvinfo : EIATTR_SW_WAR
	.align		4
.L_45:
        /*0094*/ 	.byte	0x04, 0x36
        /*0096*/ 	.short	(.L_47 - .L_46)
.L_46:
        /*0098*/ 	.word	0x00000008
.L_47:


//--------------------- .nv.callgraph             --------------------------
	.section	.nv.callgraph,"",@"SHT_CUDA_CALLGRAPH"
	.align	4
	.sectionentsize	8
	.align		4
        /*0000*/ 	.word	0x00000000
	.align		4
        /*0004*/ 	.word	0xffffffff
	.align		4
        /*0008*/ 	.word	0x00000000
	.align		4
        /*000c*/ 	.word	0xfffffffe
	.align		4
        /*0010*/ 	.word	0x00000000
	.align		4
        /*0014*/ 	.word	0xfffffffd
	.align		4
        /*0018*/ 	.word	0x00000000
	.align		4
        /*001c*/ 	.word	0xfffffffc


//--------------------- .text._Z22gpu_square_matrix_multPiS_S_i --------------------------
	.section	.text._Z22gpu_square_matrix_multPiS_S_i,"ax",@progbits
	.align	128
        .global         _Z22gpu_square_matrix_multPiS_S_i
        .type           _Z22gpu_square_matrix_multPiS_S_i,@function
        .size           _Z22gpu_square_matrix_multPiS_S_i,(.L_x_9 - _Z22gpu_square_matrix_multPiS_S_i)
        .other          _Z22gpu_square_matrix_multPiS_S_i,@"STO_CUDA_ENTRY STV_DEFAULT"
_Z22gpu_square_matrix_multPiS_S_i:
.text._Z22gpu_square_matrix_multPiS_S_i:
[----:B------:R-:W-:Y:S01]  /*0000*/  LDC R1, c[0x0][0x37c] ;  /* 0x0000df00ff017b82 */ /* 0x000fe20000000800 */
[----:B------:R-:W0:Y:S07]  /*0010*/  S2R R0, SR_CTAID.Y ;  /* 0x0000000000007919 */ /* 0x000e2e0000002600 */
[----:B------:R-:W1:Y:S01]  /*0020*/  S2UR UR6, SR_CgaCtaId ;  /* 0x00000000000679c3 */ /* 0x000e620000008800 */
[----:B------:R-:W2:Y:S01]  /*0030*/  LDCU UR7, c[0x0][0x370] ;  /* 0x00006e00ff0777ac */ /* 0x000ea20008000800 */
[----:B------:R-:W-:Y:S01]  /*0040*/  HFMA2 R23, -RZ, RZ, 0, 0 ;  /* 0x00000000ff177431 */ /* 0x000fe200000001ff */
[----:B------:R-:W0:Y:S01]  /*0050*/  S2R R13, SR_TID.Y ;  /* 0x00000000000d7919 */ /* 0x000e220000002200 */
[----:B------:R-:W3:Y:S01]  /*0060*/  LDCU UR10, c[0x0][0x398] ;  /* 0x00007300ff0a77ac */ /* 0x000ee20008000800 */
[----:B------:R-:W4:Y:S01]  /*0070*/  S2R R7, SR_TID.X ;  /* 0x0000000000077919 */ /* 0x000f220000002100 */
[----:B------:R-:W-:Y:S01]  /*0080*/  UMOV UR4, 0x400 ;  /* 0x0000040000047882 */ /* 0x000fe20000000000 */
[----:B------:R-:W0:Y:S01]  /*0090*/  LDCU.64 UR8, c[0x0][0x358] ;  /* 0x00006b00ff0877ac */ /* 0x000e220008000a00 */
[----:B------:R-:W5:Y:S01]  /*00a0*/  S2R R4, SR_CTAID.X ;  /* 0x0000000000047919 */ /* 0x000f620000002500 */
[----:B------:R-:W-:-:S02]  /*00b0*/  UIADD3 UR5, UPT, UPT, UR4, 0x400, URZ ;  /* 0x0000040004057890 */ /* 0x000fc4000fffe0ff */
[----:B--2---:R-:W-:Y:S01]  /*00c0*/  UISETP.NE.AND UP0, UPT, UR7, 0x1, UPT ;  /* 0x000000010700788c */ /* 0x004fe2000bf05270 */
[----:B---3--:R-:W-:Y:S01]  /*00d0*/  MOV R22, UR10 ;  /* 0x0000000a00167c02 */ /* 0x008fe20008000f00 */
[----:B-1----:R-:W-:Y:S02]  /*00e0*/  ULEA UR4, UR6, UR4, 0x18 ;  /* 0x0000000406047291 */ /* 0x002fe4000f8ec0ff */
[----:B------:R-:W-:Y:S02]  /*00f0*/  ULEA UR5, UR6, UR5, 0x18 ;  /* 0x0000000506057291 */ /* 0x000fe4000f8ec0ff */
[-C--:B------:R-:W-:Y:S01]  /*0100*/  IMAD R20, R22, R22.reuse, RZ ;  /* 0x0000001616147224 */ /* 0x080fe200078e02ff */
[----:B0-----:R-:W-:Y:S02]  /*0110*/  LEA R0, R0, R13, 0x4 ;  /* 0x0000000d00007211 */ /* 0x001fe400078e20ff */
[----:B------:R-:W-:Y:S01]  /*0120*/  LEA R2, R13, UR4, 0x6 ;  /* 0x000000040d027c11 */ /* 0x000fe2000f8e30ff */
[----:B------:R-:W-:Y:S01]  /*0130*/  UMOV UR4, URZ ;  /* 0x000000ff00047c82 */ /* 0x000fe20008000000 */
[C---:B----4-:R-:W-:Y:S01]  /*0140*/  LEA R16, R7.reuse, UR5, 0x2 ;  /* 0x0000000507107c11 */ /* 0x050fe2000f8e10ff */
[----:B------:R-:W-:Y:S01]  /*0150*/  IMAD R21, R0, R22, R7 ;  /* 0x0000001600157224 */ /* 0x000fe200078e0207 */
[----:B------:R-:W-:-:S02]  /*0160*/  LEA R19, R7, R2, 0x2 ;  /* 0x0000000207137211 */ /* 0x000fc400078e10ff */
[----:B-----5:R-:W-:Y:S02]  /*0170*/  LEA R3, R4, R7, 0x4 ;  /* 0x0000000704037211 */ /* 0x020fe400078e20ff */
[----:B------:R-:W-:Y:S01]  /*0180*/  LEA R18, R13, R16, 0x6 ;  /* 0x000000100d127211 */ /* 0x000fe200078e30ff */
[----:B------:R-:W-:Y:S06]  /*0190*/  BRA.U !UP0, `(.L_x_0) ;  /* 0x0000000508d47547 */ /* 0x000fec000b800000 */
[----:B------:R-:W0:Y:S01]  /*01a0*/  LDC R12, c[0x0][0x398] ;  /* 0x0000e600ff0c7b82 */ /* 0x000e220000000800 */
[C---:B------:R-:W-:Y:S01]  /*01b0*/  IADD3 R5, PT, PT, R13.reuse, 0x10, RZ ;  /* 0x000000100d057810 */ /* 0x040fe20007ffe0ff */
[-CC-:B------:R-:W-:Y:S01]  /*01c0*/  IMAD R15, R13, R22.reuse, R7.reuse ;  /* 0x000000160d0f7224 */ /* 0x180fe200078e0207 */
[----:B------:R-:W-:Y:S01]  /*01d0*/  ULOP3.LUT UR4, UR7, 0xfffffffe, URZ, 0xc0, !UPT ;  /* 0xfffffffe07047892 */ /* 0x000fe2000f8ec0ff */
[----:B------:R-:W-:Y:S02]  /*01e0*/  MOV R23, RZ ;  /* 0x000000ff00177202 */ /* 0x000fe40000000f00 */
[----:B------:R-:W-:Y:S01]  /*01f0*/  IMAD R5, R5, R22, R7 ;  /* 0x0000001605057224 */ /* 0x000fe200078e0207 */
[C---:B------:R-:W-:Y:S01]  /*0200*/  LEA R15, R4.reuse, R15, 0x4 ;  /* 0x0000000f040f7211 */ /* 0x040fe200078e20ff */
[----:B------:R-:W1:Y:S01]  /*0210*/  LDC.64 R24, c[0x0][0x380] ;  /* 0x0000e000ff187b82 */ /* 0x000e620000000a00 */
[----:B------:R-:W-:Y:S01]  /*0220*/  MOV R14, R21 ;  /* 0x00000015000e7202 */ /* 0x000fe20000000f00 */
[----:B------:R-:W-:Y:S01]  /*0230*/  UIADD3 UR4, UPT, UPT, -UR4, URZ, URZ ;  /* 0x000000ff04047290 */ /* 0x000fe2000fffe1ff */
[----:B------:R-:W-:-:S11]  /*0240*/  LEA R17, R4, R5, 0x4 ;  /* 0x0000000504117211 */ /* 0x000fd600078e20ff */
.L_x_1:
[-C--:B------:R-:W-:Y:S02]  /*0250*/  ISETP.GE.AND P1, PT, R15, R20.reuse, PT ;  /* 0x000000140f00720c */ /* 0x080fe40003f26270 */
[----:B------:R-:W-:Y:S02]  /*0260*/  CS2R R6, SRZ ;  /* 0x0000000000067805 */ /* 0x000fe4000001ff00 */
[C---:B------:R-:W-:Y:S01]  /*0270*/  ISETP.GE.AND P0, PT, R14.reuse, R20, PT ;  /* 0x000000140e00720c */ /* 0x040fe20003f06270 */
[----:B-1----:R-:W-:-:S08]  /*0280*/  IMAD.WIDE R26, R14, 0x4, R24 ;  /* 0x000000040e1a7825 */ /* 0x002fd000078e0218 */
[----:B------:R-:W1:Y:S04]  /*0290*/  @!P1 LDC.64 R4, c[0x0][0x388] ;  /* 0x0000e200ff049b82 */ /* 0x000e680000000a00 */
[----:B------:R-:W2:Y:S01]  /*02a0*/  @!P0 LDG.E R6, desc[UR8][R26.64] ;  /* 0x000000081a068981 */ /* 0x000ea2000c1e1900 */
[----:B-1----:R-:W-:-:S05]  /*02b0*/  @!P1 IMAD.WIDE R4, R15, 0x4, R4 ;  /* 0x000000040f049825 */ /* 0x002fca00078e0204 */
[----:B------:R-:W3:Y:S01]  /*02c0*/  @!P1 LDG.E R7, desc[UR8][R4.64] ;  /* 0x0000000804079981 */ /* 0x000ee2000c1e1900 */
[----:B------:R-:W-:-:S03]  /*02d0*/  ISETP.GE.AND P1, PT, R17, R20, PT ;  /* 0x000000141100720c */ /* 0x000fc60003f26270 */
[----:B--2---:R-:W-:Y:S04]  /*02e0*/  STS [R19], R6 ;  /* 0x0000000613007388 */ /* 0x004fe80000000800 */
[----:B---3--:R-:W-:Y:S01]  /*02f0*/  STS [R18], R7 ;  /* 0x0000000712007388 */ /* 0x008fe20000000800 */
[----:B------:R-:W-:Y:S06]  /*0300*/  BAR.SYNC.DEFER_BLOCKING 0x0 ;  /* 0x0000000000007b1d */ /* 0x000fec0000010000 */
[----:B------:R-:W-:Y:S04]  /*0310*/  LDS R28, [R16] ;  /* 0x00000000101c7984 */ /* 0x000fe80000000800 */
[----:B------:R-:W1:Y:S04]  /*0320*/  LDS.128 R8, [R2] ;  /* 0x0000000002087984 */ /* 0x000e680000000c00 */
[----:B------:R-:W2:Y:S04]  /*0330*/  LDS R29, [R16+0x40] ;  /* 0x00004000101d7984 */ /* 0x000ea80000000800 */
[----:B------:R-:W3:Y:S04]  /*0340*/  LDS R4, [R16+0x80] ;  /* 0x0000800010047984 */ /* 0x000ee80000000800 */
[----:B------:R-:W4:Y:S01]  /*0350*/  LDS R22, [R16+0xc0] ;  /* 0x0000c00010167984 */ /* 0x000f220000000800 */
[----:B-1----:R-:W-:-:S04]  /*0360*/  IMAD R8, R8, R28, R23 ;  /* 0x0000001c08087224 */ /* 0x002fc800078e0217 */
[----:B--2---:R-:W-:Y:S02]  /*0370*/  IMAD R29, R29, R9, R8 ;  /* 0x000000091d1d7224 */ /* 0x004fe400078e0208 */
[----:B------:R-:W-:Y:S02]  /*0380*/  LDS R9, [R16+0x100] ;  /* 0x0001000010097984 */ /* 0x000fe40000000800 */
[----:B---3--:R-:W-:Y:S02]  /*0390*/  IMAD R10, R4, R10, R29 ;  /* 0x0000000a040a7224 */ /* 0x008fe400078e021d */
[----:B------:R-:W1:Y:S04]  /*03a0*/  LDS.128 R4, [R2+0x10] ;  /* 0x0000100002047984 */ /* 0x000e680000000c00 */
[----:B------:R-:W2:Y:S01]  /*03b0*/  LDS R8, [R16+0x140] ;  /* 0x0001400010087984 */ /* 0x000ea20000000800 */
[----:B----4-:R-:W-:-:S03]  /*03c0*/  IMAD R10, R22, R11, R10 ;  /* 0x0000000b160a7224 */ /* 0x010fc600078e020a */
        /* <DEDUP_REMOVED lines=9> */
[----:B------:R-:W3:Y:S01]  /*0460*/  LDS R7, [R16+0x280] ;  /* 0x0002800010077984 */ /* 0x000ee20000000800 */
[----:B-1----:R-:W-:-:S03]  /*0470*/  IMAD R6, R8, R5, R6 ;  /* 0x0000000508067224 */ /* 0x002fc600078e0206 */
[----:B------:R-:W1:Y:S01]  /*0480*/  LDS R8, [R16+0x2c0] ;  /* 0x0002c00010087984 */ /* 0x000e620000000800 */
[----:B--2---:R-:W-:-:S03]  /*0490*/  IMAD R5, R4, R9, R6 ;  /* 0x0000000904057224 */ /* 0x004fc600078e0206 */
[----:B------:R-:W-:Y:S01]  /*04a0*/  LDS R9, [R16+0x300] ;  /* 0x0003000010097984 */ /* 0x000fe20000000800 */
[----:B---3--:R-:W-:-:S03]  /*04b0*/  IMAD R10, R7, R10, R5 ;  /* 0x0000000a070a7224 */ /* 0x008fc600078e0205 */
[----:B------:R-:W2:Y:S01]  /*04c0*/  LDS.128 R4, [R2+0x30] ;  /* 0x0000300002047984 */ /* 0x000ea20000000c00 */
[----:B------:R-:W-:-:S04]  /*04d0*/  IADD3 R23, PT, PT, R14, 0x10, RZ ;  /* 0x000000100e177810 */ /* 0x000fc80007ffe0ff */
[----:B------:R-:W-:Y:S02]  /*04e0*/  ISETP.GE.AND P0, PT, R23, R20, PT ;  /* 0x000000141700720c */ /* 0x000fe40003f06270 */
[----:B------:R-:W-:Y:S01]  /*04f0*/  LDS R23, [R16+0x380] ;  /* 0x0003800010177984 */ /* 0x000fe20000000800 */
[----:B-1----:R-:W-:-:S03]  /*0500*/  IMAD R10, R8, R11, R10 ;  /* 0x0000000b080a7224 */ /* 0x002fc600078e020a */
[----:B------:R-:W1:Y:S01]  /*0510*/  LDS R11, [R16+0x340] ;  /* 0x00034000100b7984 */ /* 0x000e620000000800 */
[----:B--2---:R-:W-:Y:S02]  /*0520*/  IMAD R10, R4, R9, R10 ;  /* 0x00000009040a7224 */ /* 0x004fe400078e020a */
[----:B------:R-:W2:Y:S01]  /*0530*/  @!P1 LDC.64 R8, c[0x0][0x388] ;  /* 0x0000e200ff089b82 */ /* 0x000ea20000000a00 */
[----:B------:R-:W3:Y:S01]  /*0540*/  LDS R4, [R16+0x3c0] ;  /* 0x0003c00010047984 */ /* 0x000ee20000000800 */
[----:B------:R-:W-:-:S06]  /*0550*/  HFMA2 R22, -RZ, RZ, 0, 0 ;  /* 0x00000000ff167431 */ /* 0x000fcc00000001ff */
[----:B------:R-:W-:Y:S01]  /*0560*/  BAR.SYNC.DEFER_BLOCKING 0x0 ;  /* 0x0000000000007b1d */ /* 0x000fe20000010000 */
[----:B--2---:R-:W-:Y:S01]  /*0570*/  @!P1 IMAD.WIDE R28, R17, 0x4, R8 ;  /* 0x00000004111c9825 */ /* 0x004fe200078e0208 */
[----:B------:R-:W-:-:S04]  /*0580*/  MOV R9, RZ ;  /* 0x000000ff00097202 */ /* 0x000fc80000000f00 */
[----:B------:R-:W2:Y:S04]  /*0590*/  @!P0 LDG.E R22, desc[UR8][R26.64+0x40] ;  /* 0x000040081a168981 */ /* 0x000ea8000c1e1900 */
[----:B------:R-:W4:Y:S01]  /*05a0*/  @!P1 LDG.E R9, desc[UR8][R28.64] ;  /* 0x000000081c099981 */ /* 0x000f22000c1e1900 */
[----:B-1----:R-:W-:-:S04]  /*05b0*/  IMAD R5, R11, R5, R10 ;  /* 0x000000050b057224 */ /* 0x002fc800078e020a */
[----:B------:R-:W-:-:S04]  /*05c0*/  IMAD R5, R23, R6, R5 ;  /* 0x0000000617057224 */ /* 0x000fc800078e0205 */
[----:B---3--:R-:W-:Y:S01]  /*05d0*/  IMAD R5, R4, R7, R5 ;  /* 0x0000000704057224 */ /* 0x008fe200078e0205 */
[----:B------:R-:W-:-:S04]  /*05e0*/  UIADD3 UR4, UPT, UPT, UR4, 0x2, URZ ;  /* 0x0000000204047890 */ /* 0x000fc8000fffe0ff */
[----:B------:R-:W-:Y:S01]  /*05f0*/  UISETP.NE.AND UP0, UPT, UR4, URZ, UPT ;  /* 0x000000ff0400728c */ /* 0x000fe2000bf05270 */
[----:B------:R-:W-:Y:S01]  /*0600*/  IADD3 R14, PT, PT, R14, 0x20, RZ ;  /* 0x000000200e0e7810 */ /* 0x000fe20007ffe0ff */
[----:B--2---:R-:W-:Y:S04]  /*0610*/  STS [R19], R22 ;  /* 0x0000001613007388 */ /* 0x004fe80000000800 */
[----:B----4-:R-:W-:Y:S01]  /*0620*/  STS [R18], R9 ;  /* 0x0000000912007388 */ /* 0x010fe20000000800 */
[----:B------:R-:W-:Y:S06]  /*0630*/  BAR.SYNC.DEFER_BLOCKING 0x0 ;  /* 0x0000000000007b1d */ /* 0x000fec0000010000 */
[----:B------:R-:W-:Y:S04]  /*0640*/  LDS R22, [R16] ;  /* 0x0000000010167984 */ /* 0x000fe80000000800 */
[----:B------:R-:W1:Y:S04]  /*0650*/  LDS.128 R8, [R2] ;  /* 0x0000000002087984 */ /* 0x000e680000000c00 */
[----:B------:R-:W2:Y:S04]  /*0660*/  LDS R26, [R16+0x40] ;  /* 0x00004000101a7984 */ /* 0x000ea80000000800 */
[----:B------:R-:W3:Y:S01]  /*0670*/  LDS R23, [R16+0x80] ;  /* 0x0000800010177984 */ /* 0x000ee20000000800 */
[----:B-1----:R-:W-:-:S03]  /*0680*/  IMAD R4, R8, R22, R5 ;  /* 0x0000001608047224 */ /* 0x002fc600078e0205 */
[----:B------:R-:W1:Y:S01]  /*0690*/  LDS R8, [R16+0xc0] ;  /* 0x0000c00010087984 */ /* 0x000e620000000800 */
[----:B--2---:R-:W-:-:S03]  /*06a0*/  IMAD R9, R26, R9, R4 ;  /* 0x000000091a097224 */ /* 0x004fc600078e0204 */
[----:B------:R-:W-:Y:S04]  /*06b0*/  LDS R26, [R16+0x100] ;  /* 0x00010000101a7984 */ /* 0x000fe80000000800 */
[----:B------:R-:W2:Y:S04]  /*06c0*/  LDS.128 R4, [R2+0x10] ;  /* 0x0000100002047984 */ /* 0x000ea80000000c00 */
[----:B------:R-:W4:Y:S01]  /*06d0*/  LDS R22, [R16+0x140] ;  /* 0x0001400010167984 */ /* 0x000f220000000800 */
[----:B---3--:R-:W-:-:S03]  /*06e0*/  IMAD R9, R23, R10, R9 ;  /* 0x0000000a17097224 */ /* 0x008fc600078e0209 */
[----:B------:R-:W3:Y:S01]  /*06f0*/  LDS R23, [R16+0x180] ;  /* 0x0001800010177984 */ /* 0x000ee20000000800 */
[----:B-1----:R-:W-:-:S04]  /*0700*/  IMAD R9, R8, R11, R9 ;  /* 0x0000000b08097224 */ /* 0x002fc800078e0209 */
[----:B--2---:R-:W-:Y:S02]  /*0710*/  IMAD R9, R4, R26, R9 ;  /* 0x0000001a04097224 */ /* 0x004fe400078e0209 */
[----:B------:R-:W1:Y:S02]  /*0720*/  LDS R4, [R16+0x1c0] ;  /* 0x0001c00010047984 */ /* 0x000e640000000800 */
[----:B----4-:R-:W-:Y:S02]  /*0730*/  IMAD R5, R22, R5, R9 ;  /* 0x0000000516057224 */ /* 0x010fe400078e0209 */
[----:B------:R-:W-:Y:S04]  /*0740*/  LDS R26, [R16+0x200] ;  /* 0x00020000101a7984 */ /* 0x000fe80000000800 */
[----:B------:R-:W2:Y:S01]  /*0750*/  LDS.128 R8, [R2+0x20] ;  /* 0x0000200002087984 */ /* 0x000ea20000000c00 */
[----:B---3--:R-:W-:-:S03]  /*0760*/  IMAD R5, R23, R6, R5 ;  /* 0x0000000617057224 */ /* 0x008fc600078e0205 */
[----:B------:R-:W3:Y:S04]  /*0770*/  LDS R22, [R16+0x240] ;  /* 0x0002400010167984 */ /* 0x000ee80000000800 */
[----:B------:R-:W4:Y:S01]  /*0780*/  LDS R23, [R16+0x280] ;  /* 0x0002800010177984 */ /* 0x000f220000000800 */
[----:B-1----:R-:W-:-:S04]  /*0790*/  IMAD R5, R4, R7, R5 ;  /* 0x0000000704057224 */ /* 0x002fc800078e0205 */
[----:B--2---:R-:W-:Y:S02]  /*07a0*/  IMAD R5, R8, R26, R5 ;  /* 0x0000001a08057224 */ /* 0x004fe400078e0205 */
[----:B------:R-:W1:Y:S02]  /*07b0*/  LDS R8, [R16+0x2c0] ;  /* 0x0002c00010087984 */ /* 0x000e640000000800 */
[----:B---3--:R-:W-:Y:S02]  /*07c0*/  IMAD R22, R22, R9, R5 ;  /* 0x0000000916167224 */ /* 0x008fe400078e0205 */
[----:B------:R-:W-:Y:S04]  /*07d0*/  LDS R9, [R16+0x300] ;  /* 0x0003000010097984 */ /* 0x000fe80000000800 */
[----:B------:R-:W2:Y:S01]  /*07e0*/  LDS.128 R4, [R2+0x30] ;  /* 0x0000300002047984 */ /* 0x000ea20000000c00 */
[----:B----4-:R-:W-:-:S03]  /*07f0*/  IMAD R22, R23, R10, R22 ;  /* 0x0000000a17167224 */ /* 0x010fc600078e0216 */
[----:B------:R-:W3:Y:S04]  /*0800*/  LDS R23, [R16+0x340] ;  /* 0x0003400010177984 */ /* 0x000ee80000000800 */
[----:B------:R-:W4:Y:S04]  /*0810*/  LDS R26, [R16+0x380] ;  /* 0x00038000101a7984 */ /* 0x000f280000000800 */
[----:B------:R-:W5:Y:S01]  /*0820*/  LDS R10, [R16+0x3c0] ;  /* 0x0003c000100a7984 */ /* 0x000f620000000800 */
[----:B-1----:R-:W-:-:S04]  /*0830*/  IMAD R8, R8, R11, R22 ;  /* 0x0000000b08087224 */ /* 0x002fc800078e0216 */
[----:B--2---:R-:W-:-:S04]  /*0840*/  IMAD R4, R4, R9, R8 ;  /* 0x0000000904047224 */ /* 0x004fc800078e0208 */
[----:B---3--:R-:W-:Y:S01]  /*0850*/  IMAD R5, R23, R5, R4 ;  /* 0x0000000517057224 */ /* 0x008fe200078e0204 */
[----:B0-----:R-:W-:-:S03]  /*0860*/  MOV R22, R12 ;  /* 0x0000000c00167202 */ /* 0x001fc60000000f00 */
[----:B----4-:R-:W-:Y:S01]  /*0870*/  IMAD R5, R26, R6, R5 ;  /* 0x000000061a057224 */ /* 0x010fe200078e0205 */
[C---:B------:R-:W-:Y:S02]  /*0880*/  LEA R15, R22.reuse, R15, 0x5 ;  /* 0x0000000f160f7211 */ /* 0x040fe400078e28ff */
[----:B------:R-:W-:Y:S01]  /*0890*/  LEA R17, R22, R17, 0x5 ;  /* 0x0000001116117211 */ /* 0x000fe200078e28ff */
[----:B-----5:R-:W-:Y:S01]  /*08a0*/  IMAD R23, R10, R7, R5 ;  /* 0x000000070a177224 */ /* 0x020fe200078e0205 */
[----:B------:R-:W-:Y:S06]  /*08b0*/  BAR.SYNC.DEFER_BLOCKING 0x0 ;  /* 0x0000000000007b1d */ /* 0x000fec0000010000 */
[----:B------:R-:W-:Y:S05]  /*08c0*/  BRA.U UP0, `(.L_x_1) ;  /* 0xfffffff900607547 */ /* 0x000fea000b83ffff */
[----:B------:R-:W-:-:S04]  /*08d0*/  USHF.L.U32 UR4, UR7, 0x4, URZ ;  /* 0x0000000407047899 */ /* 0x000fc800080006ff */
[----:B------:R-:W-:-:S12]  /*08e0*/  ULOP3.LUT UR4, UR4, 0xffffffe0, URZ, 0xc0, !UPT ;  /* 0xffffffe004047892 */ /* 0x000fd8000f8ec0ff */
.L_x_0:
[----:B------:R-:W-:Y:S01]  /*08f0*/  ULOP3.LUT UR5, UR7, 0x1, URZ, 0xc0, !UPT ;  /* 0x0000000107057892 */ /* 0x000fe2000f8ec0ff */
[----:B------:R-:W-:-:S03]  /*0900*/  VIMNMX R5, PT, PT, R0, R3, !PT ;  /* 0x0000000300057248 */ /* 0x000fc60007fe0100 */
[----:B------:R-:W-:Y:S01]  /*0910*/  UISETP.NE.U32.AND UP0, UPT, UR5, 0x1, UPT ;  /* 0x000000010500788c */ /* 0x000fe2000bf05070 */
[----:B------:R-:W-:-:S08]  /*0920*/  ISETP.GE.AND P2, PT, R5, R22, PT ;  /* 0x000000160500720c */ /* 0x000fd00003f46270 */
[----:B------:R-:W-:Y:S05]  /*0930*/  BRA.U UP0, `(.L_x_2) ;  /* 0x0000000100d07547 */ /* 0x000fea000b800000 */
[----:B------:R-:W-:Y:S02]  /*0940*/  IADD3 R13, PT, PT, R13, UR4, RZ ;  /* 0x000000040d0d7c10 */ /* 0x000fe4000fffe0ff */
[----:B------:R-:W-:Y:S02]  /*0950*/  CS2R R14, SRZ ;  /* 0x00000000000e7805 */ /* 0x000fe4000001ff00 */
[----:B------:R-:W-:Y:S01]  /*0960*/  IADD3 R21, PT, PT, R21, UR4, RZ ;  /* 0x0000000415157c10 */ /* 0x000fe2000fffe0ff */
[----:B------:R-:W-:-:S03]  /*0970*/  IMAD R5, R13, R22, R3 ;  /* 0x000000160d057224 */ /* 0x000fc600078e0203 */
[-C--:B------:R-:W-:Y:S02]  /*0980*/  ISETP.GE.AND P0, PT, R21, R20.reuse, PT ;  /* 0x000000141500720c */ /* 0x080fe40003f06270 */
[----:B------:R-:W-:-:S11]  /*0990*/  ISETP.GE.AND P1, PT, R5, R20, PT ;  /* 0x000000140500720c */ /* 0x000fd60003f26270 */
[----:B------:R-:W0:Y:S08]  /*09a0*/  @!P0 LDC.64 R8, c[0x0][0x380] ;  /* 0x0000e000ff088b82 */ /* 0x000e300000000a00 */
[----:B------:R-:W1:Y:S01]  /*09b0*/  @!P1 LDC.64 R12, c[0x0][0x388] ;  /* 0x0000e200ff0c9b82 */ /* 0x000e620000000a00 */
[----:B0-----:R-:W-:-:S05]  /*09c0*/  @!P0 IMAD.WIDE R8, R21, 0x4, R8 ;  /* 0x0000000415088825 */ /* 0x001fca00078e0208 */
[----:B------:R-:W2:Y:S01]  /*09d0*/  @!P0 LDG.E R14, desc[UR8][R8.64] ;  /* 0x00000008080e8981 */ /* 0x000ea2000c1e1900 */
[----:B-1----:R-:W-:-:S05]  /*09e0*/  @!P1 IMAD.WIDE R12, R5, 0x4, R12 ;  /* 0x00000004050c9825 */ /* 0x002fca00078e020c */
[----:B------:R-:W3:Y:S04]  /*09f0*/  @!P1 LDG.E R15, desc[UR8][R12.64] ;  /* 0x000000080c0f9981 */ /* 0x000ee8000c1e1900 */
[----:B--2---:R-:W-:Y:S04]  /*0a00*/  STS [R19], R14 ;  /* 0x0000000e13007388 */ /* 0x004fe80000000800 */
[----:B---3--:R-:W-:Y:S01]  /*0a10*/  STS [R18], R15 ;  /* 0x0000000f12007388 */ /* 0x008fe20000000800 */
[----:B------:R-:W-:Y:S06]  /*0a20*/  BAR.SYNC.DEFER_BLOCKING 0x0 ;  /* 0x0000000000007b1d */ /* 0x000fec0000010000 */
[----:B------:R-:W-:Y:S04]  /*0a30*/  LDS R21, [R16] ;  /* 0x0000000010157984 */ /* 0x000fe80000000800 */
[----:B------:R-:W0:Y:S04]  /*0a40*/  LDS.128 R4, [R2] ;  /* 0x0000000002047984 */ /* 0x000e280000000c00 */
[----:B------:R-:W1:Y:S04]  /*0a50*/  LDS R24, [R16+0x40] ;  /* 0x0000400010187984 */ /* 0x000e680000000800 */
[----:B------:R-:W2:Y:S04]  /*0a60*/  LDS R25, [R16+0x80] ;  /* 0x0000800010197984 */ /* 0x000ea80000000800 */
[----:B------:R-:W3:Y:S04]  /*0a70*/  LDS R28, [R16+0xc0] ;  /* 0x0000c000101c7984 */ /* 0x000ee80000000800 */
[----:B------:R-:W-:Y:S04]  /*0a80*/  LDS R17, [R16+0x100] ;  /* 0x0001000010117984 */ /* 0x000fe80000000800 */
[----:B------:R-:W4:Y:S04]  /*0a90*/  LDS.128 R8, [R2+0x10] ;  /* 0x0000100002087984 */ /* 0x000f280000000c00 */
[----:B------:R-:W5:Y:S04]  /*0aa0*/  LDS R20, [R16+0x140] ;  /* 0x0001400010147984 */ /* 0x000f680000000800 */
[----:B------:R-:W5:Y:S04]  /*0ab0*/  LDS R19, [R16+0x180] ;  /* 0x0001800010137984 */ /* 0x000f680000000800 */
[----:B------:R-:W5:Y:S04]  /*0ac0*/  LDS R18, [R16+0x1c0] ;  /* 0x0001c00010127984 */ /* 0x000f680000000800 */
[----:B------:R-:W-:Y:S01]  /*0ad0*/  LDS.128 R12, [R2+0x20] ;  /* 0x00002000020c7984 */ /* 0x000fe20000000c00 */
[----:B0-----:R-:W-:-:S03]  /*0ae0*/  IMAD R4, R4, R21, R23 ;  /* 0x0000001504047224 */ /* 0x001fc600078e0217 */
[----:B------:R-:W-:Y:S04]  /*0af0*/  LDS R26, [R16+0x2c0] ;  /* 0x0002c000101a7984 */ /* 0x000fe80000000800 */
[----:B------:R-:W0:Y:S01]  /*0b00*/  LDS R21, [R16+0x200] ;  /* 0x0002000010157984 */ /* 0x000e220000000800 */
[----:B-1----:R-:W-:-:S03]  /*0b10*/  IMAD R4, R24, R5, R4 ;  /* 0x0000000518047224 */ /* 0x002fc600078e0204 */
[----:B------:R-:W1:Y:S01]  /*0b20*/  LDS R24, [R16+0x240] ;  /* 0x0002400010187984 */ /* 0x000e620000000800 */
[----:B--2---:R-:W-:-:S03]  /*0b30*/  IMAD R4, R25, R6, R4 ;  /* 0x0000000619047224 */ /* 0x004fc600078e0204 */
[----:B------:R-:W2:Y:S01]  /*0b40*/  LDS R23, [R16+0x280] ;  /* 0x0002800010177984 */ /* 0x000ea20000000800 */
[----:B---3--:R-:W-:-:S03]  /*0b50*/  IMAD R28, R28, R7, R4 ;  /* 0x000000071c1c7224 */ /* 0x008fc600078e0204 */
[----:B------:R-:W-:Y:S04]  /*0b60*/  LDS R25, [R16+0x300] ;  /* 0x0003000010197984 */ /* 0x000fe80000000800 */
[----:B------:R-:W3:Y:S01]  /*0b70*/  LDS.128 R4, [R2+0x30] ;  /* 0x0000300002047984 */ /* 0x000ee20000000c00 */
[----:B----4-:R-:W-:-:S03]  /*0b80*/  IMAD R17, R8, R17, R28 ;  /* 0x0000001108117224 */ /* 0x010fc600078e021c */
[----:B------:R-:W4:Y:S01]  /*0b90*/  LDS R8, [R16+0x340] ;  /* 0x0003400010087984 */ /* 0x000f220000000800 */
[----:B-----5:R-:W-:-:S03]  /*0ba0*/  IMAD R17, R20, R9, R17 ;  /* 0x0000000914117224 */ /* 0x020fc600078e0211 */
[----:B------:R-:W5:Y:S04]  /*0bb0*/  LDS R9, [R16+0x380] ;  /* 0x0003800010097984 */ /* 0x000f680000000800 */
[----:B------:R-:W5:Y:S01]  /*0bc0*/  LDS R20, [R16+0x3c0] ;  /* 0x0003c00010147984 */ /* 0x000f620000000800 */
[----:B------:R-:W-:-:S04]  /*0bd0*/  IMAD R10, R19, R10, R17 ;  /* 0x0000000a130a7224 */ /* 0x000fc800078e0211 */
[----:B------:R-:W-:-:S04]  /*0be0*/  IMAD R10, R18, R11, R10 ;  /* 0x0000000b120a7224 */ /* 0x000fc800078e020a */
[----:B0-----:R-:W-:-:S04]  /*0bf0*/  IMAD R10, R12, R21, R10 ;  /* 0x000000150c0a7224 */ /* 0x001fc800078e020a */
[----:B-1----:R-:W-:-:S04]  /*0c00*/  IMAD R10, R24, R13, R10 ;  /* 0x0000000d180a7224 */ /* 0x002fc800078e020a */
[----:B--2---:R-:W-:-:S04]  /*0c10*/  IMAD R10, R23, R14, R10 ;  /* 0x0000000e170a7224 */ /* 0x004fc800078e020a */
[----:B------:R-:W-:-:S04]  /*0c20*/  IMAD R10, R26, R15, R10 ;  /* 0x0000000f1a0a7224 */ /* 0x000fc800078e020a */
[----:B---3--:R-:W-:-:S04]  /*0c30*/  IMAD R4, R4, R25, R10 ;  /* 0x0000001904047224 */ /* 0x008fc800078e020a */
[----:B----4-:R-:W-:-:S04]  /*0c40*/  IMAD R4, R8, R5, R4 ;  /* 0x0000000508047224 */ /* 0x010fc800078e0204 */
[----:B-----5:R-:W-:-:S04]  /*0c50*/  IMAD R4, R9, R6, R4 ;  /* 0x0000000609047224 */ /* 0x020fc800078e0204 */
[----:B------:R-:W-:Y:S01]  /*0c60*/  IMAD R23, R20, R7, R4 ;  /* 0x0000000714177224 */ /* 0x000fe200078e0204 */
[----:B------:R-:W-:Y:S06]  /*0c70*/  BAR.SYNC.DEFER_BLOCKING 0x0 ;  /* 0x0000000000007b1d */ /* 0x000fec0000010000 */
.L_x_2:
[----:B------:R-:W-:Y:S05]  /*0c80*/  @P2 EXIT ;  /* 0x000000000000294d */ /* 0x000fea0003800000 */
[----:B------:R-:W0:Y:S01]  /*0c90*/  LDC.64 R4, c[0x0][0x390] ;  /* 0x0000e400ff047b82 */ /* 0x000e220000000a00 */
[----:B------:R-:W-:-:S04]  /*0ca0*/  IMAD R3, R0, R22, R3 ;  /* 0x0000001600037224 */ /* 0x000fc800078e0203 */
[----:B0-----:R-:W-:-:S05]  /*0cb0*/  IMAD.WIDE R2, R3, 0x4, R4 ;  /* 0x0000000403027825 */ /* 0x001fca00078e0204 */
[----:B------:R-:W-:Y:S01]  /*0cc0*/  STG.E desc[UR8][R2.64], R23 ;  /* 0x0000001702007986 */ /* 0x000fe2000c101908 */
[----:B------:R-:W-:Y:S05]  /*0cd0*/  EXIT ;  /* 0x000000000000794d */ /* 0x000fea0003800000 */
.L_x_3:
[----:B------:R-:W-:-:S00]  /*0ce0*/  BRA `(.L_x_3) ;  /* 0xfffffffc00fc7947 */ /* 0x000fc0000383ffff */
[----:B------:R-:W-:-:S00]  /*0cf0*/  NOP ;  /* 0x0000000000007918 */ /* 0x000fc00000000000 */
        /* <DEDUP_REMOVED lines=8> */
.L_x_9:


//--------------------- .text._Z15gpu_matrix_multPiS_S_iii --------------------------
	.section	.text._Z15gpu_matrix_multPiS_S_iii,"ax",@progbits
	.align	128
        .global         _Z15gpu_matrix_multPiS_S_iii
        .type           _Z15gpu_matrix_multPiS_S_iii,@function
        .size           _Z15gpu_matrix_multPiS_S_iii,(.L_x_10 - _Z15gpu_matrix_multPiS_S_iii)
        .other          _Z15gpu_matrix_multPiS_S_iii,@"STO_CUDA_ENTRY STV_DEFAULT"
_Z15gpu_matrix_multPiS_S_iii:
.text._Z15gpu_matrix_multPiS_S_iii:
[----:B------:R-:W-:Y:S01]  /*0000*/  LDC R1, c[0x0][0x37c] ;  /* 0x0000df00ff017b82 */ /* 0x000fe20000000800 */
[----:B------:R-:W0:Y:S07]  /*0010*/  S2R R3, SR_TID.Y ;  /* 0x0000000000037919 */ /* 0x000e2e0000002200 */
[----:B------:R-:W0:Y:S01]  /*0020*/  S2UR UR4, SR_CTAID.Y ;  /* 0x00000000000479c3 */ /* 0x000e220000002600 */
[----:B------:R-:W1:Y:S01]  /*0030*/  LDCU UR6, c[0x0][0x398] ;  /* 0x00007300ff0677ac */ /* 0x000e620008000800 */
[----:B------:R-:W2:Y:S06]  /*0040*/  S2R R5, SR_TID.X ;  /* 0x0000000000057919 */ /* 0x000eac0000002100 */
[----:B------:R-:W0:Y:S08]  /*0050*/  LDC R0, c[0x0][0x364] ;  /* 0x0000d900ff007b82 */ /* 0x000e300000000800 */
[----:B------:R-:W2:Y:S08]  /*0060*/  S2UR UR5, SR_CTAID.X ;  /* 0x00000000000579c3 */ /* 0x000eb00000002500 */
[----:B------:R-:W2:Y:S08]  /*0070*/  LDC R16, c[0x0][0x360] ;  /* 0x0000d800ff107b82 */ /* 0x000eb00000000800 */
[----:B------:R-:W3:Y:S01]  /*0080*/  LDC R17, c[0x0][0x3a0] ;  /* 0x0000e800ff117b82 */ /* 0x000ee20000000800 */
[----:B0-----:R-:W-:-:S05]  /*0090*/  IMAD R0, R0, UR4, R3 ;  /* 0x0000000400007c24 */ /* 0x001fca000f8e0203 */
[----:B-1----:R-:W-:Y:S01]  /*00a0*/  ISETP.GE.AND P0, PT, R0, UR6, PT ;  /* 0x0000000600007c0c */ /* 0x002fe2000bf06270 */
[----:B--2---:R-:W-:-:S05]  /*00b0*/  IMAD R16, R16, UR5, R5 ;  /* 0x0000000510107c24 */ /* 0x004fca000f8e0205 */
[----:B---3--:R-:W-:-:S13]  /*00c0*/  ISETP.GE.OR P0, PT, R16, R17, P0 ;  /* 0x000000111000720c */ /* 0x008fda0000706670 */
[----:B------:R-:W-:Y:S05]  /*00d0*/  @P0 EXIT ;  /* 0x000000000000094d */ /* 0x000fea0003800000 */
[----:B------:R-:W0:Y:S01]  /*00e0*/  LDC R19, c[0x0][0x39c] ;  /* 0x0000e700ff137b82 */ /* 0x000e220000000800 */
[----:B------:R-:W1:Y:S01]  /*00f0*/  LDCU.64 UR4, c[0x0][0x358] ;  /* 0x00006b00ff0477ac */ /* 0x000e620008000a00 */
[----:B------:R-:W-:Y:S01]  /*0100*/  HFMA2 R24, -RZ, RZ, 0, 0 ;  /* 0x00000000ff187431 */ /* 0x000fe200000001ff */
[----:B0-----:R-:W-:-:S13]  /*0110*/  ISETP.GE.AND P0, PT, R19, 0x1, PT ;  /* 0x000000011300780c */ /* 0x001fda0003f06270 */
[----:B-1----:R-:W-:Y:S05]  /*0120*/  @!P0 BRA `(.L_x_4) ;  /* 0x0000000400dc8947 */ /* 0x002fea0003800000 */
[C---:B------:R-:W-:Y:S01]  /*0130*/  ISETP.GE.U32.AND P1, PT, R19.reuse, 0x8, PT ;  /* 0x000000081300780c */ /* 0x040fe20003f26070 */
[----:B------:R-:W-:Y:S01]  /*0140*/  IMAD R20, R0, R19, RZ ;  /* 0x0000001300147224 */ /* 0x000fe200078e02ff */
[----:B------:R-:W-:Y:S02]  /*0150*/  LOP3.LUT R27, R19, 0x7, RZ, 0xc0, !PT ;  /* 0x00000007131b7812 */ /* 0x000fe400078ec0ff */
[----:B------:R-:W-:Y:S02]  /*0160*/  MOV R21, RZ ;  /* 0x000000ff00157202 */ /* 0x000fe40000000f00 */
[----:B------:R-:W-:Y:S02]  /*0170*/  ISETP.NE.AND P0, PT, R27, RZ, PT ;  /* 0x000000ff1b00720c */ /* 0x000fe40003f05270 */
[----:B------:R-:W-:-:S05]  /*0180*/  MOV R24, RZ ;  /* 0x000000ff00187202 */ /* 0x000fca0000000f00 */
[----:B------:R-:W-:Y:S06]  /*0190*/  @!P1 BRA `(.L_x_5) ;  /* 0x0000000000c09947 */ /* 0x000fec0003800000 */
[----:B------:R-:W0:Y:S01]  /*01a0*/  LDC.64 R2, c[0x0][0x380] ;  /* 0x0000e000ff027b82 */ /* 0x000e220000000a00 */
[----:B------:R-:W-:Y:S02]  /*01b0*/  LOP3.LUT R21, R19, 0x7ffffff8, RZ, 0xc0, !PT ;  /* 0x7ffffff813157812 */ /* 0x000fe400078ec0ff */
[----:B------:R-:W-:Y:S02]  /*01c0*/  MOV R24, RZ ;  /* 0x000000ff00187202 */ /* 0x000fe40000000f00 */
[----:B------:R-:W-:Y:S02]  /*01d0*/  MOV R18, R16 ;  /* 0x0000001000127202 */ /* 0x000fe40000000f00 */
[----:B------:R-:W-:Y:S01]  /*01e0*/  IADD3 R22, PT, PT, -R21, RZ, RZ ;  /* 0x000000ff15167210 */ /* 0x000fe20007ffe1ff */
[----:B0-----:R-:W-:-:S03]  /*01f0*/  IMAD.WIDE.U32 R2, R20, 0x4, R2 ;  /* 0x0000000414027825 */ /* 0x001fc600078e0002 */
[----:B------:R-:W-:-:S04]  /*0200*/  IADD3 R4, P1, PT, R2, 0x10, RZ ;  /* 0x0000001002047810 */ /* 0x000fc80007f3e0ff */
[----:B------:R-:W-:-:S09]  /*0210*/  IADD3.X R3, PT, PT, RZ, R3, RZ, P1, !PT ;  /* 0x00000003ff037210 */ /* 0x000fd20000ffe4ff */
.L_x_6:
[----:B------:R-:W0:Y:S01]  /*0220*/  LDC.64 R14, c[0x0][0x388] ;  /* 0x0000e200ff0e7b82 */ /* 0x000e220000000a00 */
[----:B------:R-:W-:-:S05]  /*0230*/  MOV R2, R4 ;  /* 0x0000000400027202 */ /* 0x000fca0000000f00 */
[----:B------:R-:W2:Y:S04]  /*0240*/  LDG.E R25, desc[UR4][R2.64+-0x10] ;  /* 0xfffff00402197981 */ /* 0x000ea8000c1e1900 */
[----:B------:R-:W3:Y:S04]  /*0250*/  LDG.E R23, desc[UR4][R2.64+-0xc] ;  /* 0xfffff40402177981 */ /* 0x000ee8000c1e1900 */
[----:B------:R-:W4:Y:S04]  /*0260*/  LDG.E R29, desc[UR4][R2.64+-0x8] ;  /* 0xfffff804021d7981 */ /* 0x000f28000c1e1900 */
[----:B------:R-:W5:Y:S01]  /*0270*/  LDG.E R28, desc[UR4][R2.64+-0x4] ;  /* 0xfffffc04021c7981 */ /* 0x000f62000c1e1900 */
[----:B0-----:R-:W-:-:S05]  /*0280*/  IMAD.WIDE R14, R18, 0x4, R14 ;  /* 0x00000004120e7825 */ /* 0x001fca00078e020e */
[----:B------:R0:W2:Y:S01]  /*0290*/  LDG.E R26, desc[UR4][R14.64] ;  /* 0x000000040e1a7981 */ /* 0x0000a2000c1e1900 */
[----:B------:R-:W-:-:S04]  /*02a0*/  IMAD.WIDE R12, R17, 0x4, R14 ;  /* 0x00000004110c7825 */ /* 0x000fc800078e020e */
[C---:B------:R-:W-:Y:S02]  /*02b0*/  IMAD.WIDE R4, R17.reuse, 0x4, R12 ;  /* 0x0000000411047825 */ /* 0x040fe400078e020c */
[----:B------:R-:W3:Y:S02]  /*02c0*/  LDG.E R12, desc[UR4][R12.64] ;  /* 0x000000040c0c7981 */ /* 0x000ee4000c1e1900 */
[C---:B------:R-:W-:Y:S02]  /*02d0*/  IMAD.WIDE R8, R17.reuse, 0x4, R4 ;  /* 0x0000000411087825 */ /* 0x040fe400078e0204 */
[----:B------:R-:W4:Y:S02]  /*02e0*/  LDG.E R4, desc[UR4][R4.64] ;  /* 0x0000000404047981 */ /* 0x000f24000c1e1900 */
[C---:B------:R-:W-:Y:S02]  /*02f0*/  IMAD.WIDE R6, R17.reuse, 0x4, R8 ;  /* 0x0000000411067825 */ /* 0x040fe400078e0208 */
[----:B------:R-:W5:Y:S02]  /*0300*/  LDG.E R8, desc[UR4][R8.64] ;  /* 0x0000000408087981 */ /* 0x000f64000c1e1900 */
[----:B------:R-:W-:-:S02]  /*0310*/  IMAD.WIDE R10, R17, 0x4, R6 ;  /* 0x00000004110a7825 */ /* 0x000fc400078e0206 */
[----:B------:R-:W5:Y:S04]  /*0320*/  LDG.E R5, desc[UR4][R2.64] ;  /* 0x0000000402057981 */ /* 0x000f68000c1e1900 */
[----:B------:R-:W5:Y:S01]  /*0330*/  LDG.E R6, desc[UR4][R6.64] ;  /* 0x0000000406067981 */ /* 0x000f62000c1e1900 */
[----:B0-----:R-:W-:-:S03]  /*0340*/  IMAD.WIDE R14, R17, 0x4, R10 ;  /* 0x00000004110e7825 */ /* 0x001fc600078e020a */
[----:B------:R-:W5:Y:S04]  /*0350*/  LDG.E R10, desc[UR4][R10.64] ;  /* 0x000000040a0a7981 */ /* 0x000f68000c1e1900 */
[----:B------:R-:W5:Y:S04]  /*0360*/  LDG.E R13, desc[UR4][R14.64] ;  /* 0x000000040e0d7981 */ /* 0x000f68000c1e1900 */
[----:B------:R-:W5:Y:S04]  /*0370*/  LDG.E R7, desc[UR4][R2.64+0x4] ;  /* 0x0000040402077981 */ /* 0x000f68000c1e1900 */
[----:B------:R-:W5:Y:S01]  /*0380*/  LDG.E R9, desc[UR4][R2.64+0xc] ;  /* 0x00000c0402097981 */ /* 0x000f62000c1e1900 */
[----:B--2---:R-:W-:-:S02]  /*0390*/  IMAD R26, R25, R26, R24 ;  /* 0x0000001a191a7224 */ /* 0x004fc400078e0218 */
[----:B------:R-:W-:Y:S02]  /*03a0*/  IMAD.WIDE R24, R17, 0x4, R14 ;  /* 0x0000000411187825 */ /* 0x000fe400078e020e */
[----:B------:R0:W2:Y:S04]  /*03b0*/  LDG.E R14, desc[UR4][R2.64+0x8] ;  /* 0x00000804020e7981 */ /* 0x0000a8000c1e1900 */
[----:B------:R-:W2:Y:S01]  /*03c0*/  LDG.E R24, desc[UR4][R24.64] ;  /* 0x0000000418187981 */ /* 0x000ea2000c1e1900 */
[----:B---3--:R-:W-:Y:S01]  /*03d0*/  IMAD R12, R23, R12, R26 ;  /* 0x0000000c170c7224 */ /* 0x008fe200078e021a */
[----:B------:R-:W-:-:S03]  /*03e0*/  IADD3 R22, PT, PT, R22, 0x8, RZ ;  /* 0x0000000816167810 */ /* 0x000fc60007ffe0ff */
[----:B----4-:R-:W-:Y:S01]  /*03f0*/  IMAD R29, R29, R4, R12 ;  /* 0x000000041d1d7224 */ /* 0x010fe200078e020c */
[----:B------:R-:W-:-:S03]  /*0400*/  ISETP.NE.AND P1, PT, R22, RZ, PT ;  /* 0x000000ff1600720c */ /* 0x000fc60003f25270 */
[----:B-----5:R-:W-:Y:S01]  /*0410*/  IMAD R8, R28, R8, R29 ;  /* 0x000000081c087224 */ /* 0x020fe200078e021d */
[----:B------:R-:W-:-:S03]  /*0420*/  IADD3 R4, P2, PT, R2, 0x20, RZ ;  /* 0x0000002002047810 */ /* 0x000fc60007f5e0ff */
[----:B------:R-:W-:Y:S01]  /*0430*/  IMAD R5, R5, R6, R8 ;  /* 0x0000000605057224 */ /* 0x000fe200078e0208 */
[----:B0-----:R-:W-:Y:S02]  /*0440*/  IADD3.X R3, PT, PT, RZ, R3, RZ, P2, !PT ;  /* 0x00000003ff037210 */ /* 0x001fe400017fe4ff */
[----:B------:R-:W-:Y:S01]  /*0450*/  LEA R18, R17, R18, 0x3 ;  /* 0x0000001211127211 */ /* 0x000fe200078e18ff */
[----:B------:R-:W-:-:S04]  /*0460*/  IMAD R5, R7, R10, R5 ;  /* 0x0000000a07057224 */ /* 0x000fc800078e0205 */
[----:B--2---:R-:W-:-:S04]  /*0470*/  IMAD R5, R14, R13, R5 ;  /* 0x0000000d0e057224 */ /* 0x004fc800078e0205 */
[----:B------:R-:W-:Y:S01]  /*0480*/  IMAD R24, R9, R24, R5 ;  /* 0x0000001809187224 */ /* 0x000fe200078e0205 */
[----:B------:R-:W-:Y:S06]  /*0490*/  @P1 BRA `(.L_x_6) ;  /* 0xfffffffc00601947 */ /* 0x000fec000383ffff */
.L_x_5:
[----:B------:R-:W-:Y:S05]  /*04a0*/  @!P0 BRA `(.L_x_4) ;  /* 0x0000000000fc8947 */ /* 0x000fea0003800000 */
[----:B------:R-:W-:Y:S02]  /*04b0*/  ISETP.GE.U32.AND P1, PT, R27, 0x4, PT ;  /* 0x000000041b00780c */ /* 0x000fe40003f26070 */
[----:B------:R-:W-:-:S04]  /*04c0*/  LOP3.LUT R14, R19, 0x3, RZ, 0xc0, !PT ;  /* 0x00000003130e7812 */ /* 0x000fc800078ec0ff */
[----:B------:R-:W-:-:S07]  /*04d0*/  ISETP.NE.AND P0, PT, R14, RZ, PT ;  /* 0x000000ff0e00720c */ /* 0x000fce0003f05270 */
[----:B------:R-:W-:Y:S06]  /*04e0*/  @!P1 BRA `(.L_x_7) ;  /* 0x00000000006c9947 */ /* 0x000fec0003800000 */
[----:B------:R-:W0:Y:S01]  /*04f0*/  LDC.64 R4, c[0x0][0x388] ;  /* 0x0000e200ff047b82 */ /* 0x000e220000000a00 */
[----:B------:R-:W1:Y:S01]  /*0500*/  LDCU.64 UR6, c[0x0][0x380] ;  /* 0x00007000ff0677ac */ /* 0x000e620008000a00 */
[----:B------:R-:W-:Y:S01]  /*0510*/  IMAD R7, R21, R17, R16 ;  /* 0x0000001115077224 */ /* 0x000fe200078e0210 */
[CC--:B------:R-:W-:Y:S02]  /*0520*/  IADD3 R3, PT, PT, R20.reuse, R21.reuse, RZ ;  /* 0x0000001514037210 */ /* 0x0c0fe40007ffe0ff */
[----:B------:R-:W-:-:S03]  /*0530*/  IADD3 R8, P1, PT, R20, R21, RZ ;  /* 0x0000001514087210 */ /* 0x000fc60007f3e0ff */
[----:B------:R-:W2:Y:S01]  /*0540*/  LDC.64 R12, c[0x0][0x380] ;  /* 0x0000e000ff0c7b82 */ /* 0x000ea20000000a00 */
[----:B0-----:R-:W-:-:S04]  /*0550*/  IMAD.WIDE R4, R7, 0x4, R4 ;  /* 0x0000000407047825 */ /* 0x001fc800078e0204 */
[----:B------:R-:W-:Y:S02]  /*0560*/  IMAD.WIDE R6, R17, 0x4, R4 ;  /* 0x0000000411067825 */ /* 0x000fe400078e0204 */
[----:B------:R-:W3:Y:S02]  /*0570*/  LDG.E R4, desc[UR4][R4.64] ;  /* 0x0000000404047981 */ /* 0x000ee4000c1e1900 */
[----:B--2---:R-:W-:Y:S01]  /*0580*/  IMAD.WIDE.U32 R12, R3, 0x4, R12 ;  /* 0x00000004030c7825 */ /* 0x004fe200078e000c */
[----:B------:R-:W-:Y:S02]  /*0590*/  IADD3.X R3, PT, PT, RZ, RZ, RZ, P1, !PT ;  /* 0x000000ffff037210 */ /* 0x000fe40000ffe4ff */
[----:B-1----:R-:W-:-:S03]  /*05a0*/  LEA R2, P1, R8, UR6, 0x2 ;  /* 0x0000000608027c11 */ /* 0x002fc6000f8210ff */
[----:B------:R-:W3:Y:S01]  /*05b0*/  LDG.E R13, desc[UR4][R12.64] ;  /* 0x000000040c0d7981 */ /* 0x000ee2000c1e1900 */
[----:B------:R-:W-:Y:S01]  /*05c0*/  LEA.HI.X R3, R8, UR7, R3, 0x2, P1 ;  /* 0x0000000708037c11 */ /* 0x000fe200088f1403 */
[C---:B------:R-:W-:Y:S02]  /*05d0*/  IMAD.WIDE R8, R17.reuse, 0x4, R6 ;  /* 0x0000000411087825 */ /* 0x040fe400078e0206 */
[----:B------:R-:W2:Y:S04]  /*05e0*/  LDG.E R6, desc[UR4][R6.64] ;  /* 0x0000000406067981 */ /* 0x000ea8000c1e1900 */
[----:B------:R-:W2:Y:S01]  /*05f0*/  LDG.E R15, desc[UR4][R2.64+0x4] ;  /* 0x00000404020f7981 */ /* 0x000ea2000c1e1900 */
[----:B------:R-:W-:-:S03]  /*0600*/  IMAD.WIDE R10, R17, 0x4, R8 ;  /* 0x00000004110a7825 */ /* 0x000fc600078e0208 */
[----:B------:R-:W4:Y:S04]  /*0610*/  LDG.E R22, desc[UR4][R8.64] ;  /* 0x0000000408167981 */ /* 0x000f28000c1e1900 */
[----:B------:R-:W4:Y:S04]  /*0620*/  LDG.E R18, desc[UR4][R2.64+0x8] ;  /* 0x0000080402127981 */ /* 0x000f28000c1e1900 */
[----:B------:R-:W5:Y:S04]  /*0630*/  LDG.E R26, desc[UR4][R2.64+0xc] ;  /* 0x00000c04021a7981 */ /* 0x000f68000c1e1900 */
[----:B------:R-:W5:Y:S01]  /*0640*/  LDG.E R10, desc[UR4][R10.64] ;  /* 0x000000040a0a7981 */ /* 0x000f62000c1e1900 */
[----:B------:R-:W-:Y:S01]  /*0650*/  IADD3 R21, PT, PT, R21, 0x4, RZ ;  /* 0x0000000415157810 */ /* 0x000fe20007ffe0ff */
[----:B---3--:R-:W-:-:S04]  /*0660*/  IMAD R24, R13, R4, R24 ;  /* 0x000000040d187224 */ /* 0x008fc800078e0218 */
[----:B--2---:R-:W-:-:S04]  /*0670*/  IMAD R15, R15, R6, R24 ;  /* 0x000000060f0f7224 */ /* 0x004fc800078e0218 */
[----:B----4-:R-:W-:-:S04]  /*0680*/  IMAD R15, R18, R22, R15 ;  /* 0x00000016120f7224 */ /* 0x010fc800078e020f */
[----:B-----5:R-:W-:-:S07]  /*0690*/  IMAD R24, R26, R10, R15 ;  /* 0x0000000a1a187224 */ /* 0x020fce00078e020f */
.L_x_7:
[----:B------:R-:W-:Y:S05]  /*06a0*/  @!P0 BRA `(.L_x_4) ;  /* 0x00000000007c8947 */ /* 0x000fea0003800000 */
[----:B------:R-:W-:Y:S01]  /*06b0*/  ISETP.NE.AND P1, PT, R14, 0x1, PT ;  /* 0x000000010e00780c */ /* 0x000fe20003f25270 */
[----:B------:R-:W0:Y:S01]  /*06c0*/  LDC.64 R10, c[0x0][0x380] ;  /* 0x0000e000ff0a7b82 */ /* 0x000e220000000a00 */
[----:B------:R-:W-:-:S04]  /*06d0*/  LOP3.LUT R19, R19, 0x1, RZ, 0xc0, !PT ;  /* 0x0000000113137812 */ /* 0x000fc800078ec0ff */
[----:B------:R-:W-:-:S03]  /*06e0*/  ISETP.NE.U32.AND P0, PT, R19, 0x1, PT ;  /* 0x000000011300780c */ /* 0x000fc60003f05070 */
[----:B------:R-:W1:Y:S04]  /*06f0*/  LDC.64 R8, c[0x0][0x388] ;  /* 0x0000e200ff087b82 */ /* 0x000e680000000a00 */
[CC--:B------:R-:W-:Y:S02]  /*0700*/  @P1 IADD3 R13, PT, PT, R20.reuse, R21.reuse, RZ ;  /* 0x00000015140d1210 */ /* 0x0c0fe40007ffe0ff */
[----:B------:R-:W-:Y:S02]  /*0710*/  @P1 IADD3 R12, P2, PT, R20, R21, RZ ;  /* 0x00000015140c1210 */ /* 0x000fe40007f5e0ff */
[----:B------:R-:W2:Y:S02]  /*0720*/  @P1 LDC.64 R2, c[0x0][0x380] ;  /* 0x0000e000ff021b82 */ /* 0x000ea40000000a00 */
[----:B------:R-:W-:-:S06]  /*0730*/  @P1 IADD3.X R14, PT, PT, RZ, RZ, RZ, P2, !PT ;  /* 0x000000ffff0e1210 */ /* 0x000fcc00017fe4ff */
[----:B------:R-:W3:Y:S01]  /*0740*/  LDC.64 R4, c[0x0][0x380] ;  /* 0x0000e000ff047b82 */ /* 0x000ee20000000a00 */
[----:B0-----:R-:W-:-:S04]  /*0750*/  @P1 IMAD.WIDE.U32 R10, R13, 0x4, R10 ;  /* 0x000000040d0a1825 */ /* 0x001fc800078e000a */
[C---:B------:R-:W-:Y:S01]  /*0760*/  @P1 IMAD R13, R21.reuse, R17, R16 ;  /* 0x00000011150d1224 */ /* 0x040fe200078e0210 */
[----:B------:R-:W-:Y:S01]  /*0770*/  @P1 IADD3 R21, PT, PT, R21, 0x2, RZ ;  /* 0x0000000215151810 */ /* 0x000fe20007ffe0ff */
[----:B------:R-:W4:Y:S01]  /*0780*/  @P1 LDG.E R11, desc[UR4][R10.64] ;  /* 0x000000040a0b1981 */ /* 0x000f22000c1e1900 */
[----:B------:R-:W0:Y:S01]  /*0790*/  LDC.64 R6, c[0x0][0x388] ;  /* 0x0000e200ff067b82 */ /* 0x000e220000000a00 */
[----:B-1----:R-:W-:Y:S01]  /*07a0*/  @P1 IMAD.WIDE R8, R13, 0x4, R8 ;  /* 0x000000040d081825 */ /* 0x002fe200078e0208 */
[----:B------:R-:W-:Y:S02]  /*07b0*/  @!P0 IADD3 R15, PT, PT, R20, R21, RZ ;  /* 0x00000015140f8210 */ /* 0x000fe40007ffe0ff */
[----:B--2---:R-:W-:Y:S01]  /*07c0*/  @P1 LEA R2, P2, R12, R2, 0x2 ;  /* 0x000000020c021211 */ /* 0x004fe200078410ff */
[----:B------:R-:W-:-:S03]  /*07d0*/  @!P0 IMAD R21, R21, R17, R16 ;  /* 0x0000001115158224 */ /* 0x000fc600078e0210 */
[----:B------:R-:W-:Y:S01]  /*07e0*/  @P1 LEA.HI.X R3, R12, R3, R14, 0x2, P2 ;  /* 0x000000030c031211 */ /* 0x000fe200010f140e */
[----:B------:R-:W-:Y:S01]  /*07f0*/  @P1 IMAD.WIDE R12, R17, 0x4, R8 ;  /* 0x00000004110c1825 */ /* 0x000fe200078e0208 */
[----:B------:R-:W4:Y:S03]  /*0800*/  @P1 LDG.E R14, desc[UR4][R8.64] ;  /* 0x00000004080e1981 */ /* 0x000f26000c1e1900 */
[----:B---3--:R-:W-:Y:S01]  /*0810*/  @!P0 IMAD.WIDE.U32 R4, R15, 0x4, R4 ;  /* 0x000000040f048825 */ /* 0x008fe200078e0004 */
[----:B------:R-:W2:Y:S04]  /*0820*/  @P1 LDG.E R2, desc[UR4][R2.64+0x4] ;  /* 0x0000040402021981 */ /* 0x000ea8000c1e1900 */
[----:B------:R-:W2:Y:S01]  /*0830*/  @P1 LDG.E R12, desc[UR4][R12.64] ;  /* 0x000000040c0c1981 */ /* 0x000ea2000c1e1900 */
[----:B0-----:R-:W-:-:S03]  /*0840*/  @!P0 IMAD.WIDE R6, R21, 0x4, R6 ;  /* 0x0000000415068825 */ /* 0x001fc600078e0206 */
[----:B------:R-:W3:Y:S04]  /*0850*/  @!P0 LDG.E R5, desc[UR4][R4.64] ;  /* 0x0000000404058981 */ /* 0x000ee8000c1e1900 */
[----:B------:R-:W3:Y:S01]  /*0860*/  @!P0 LDG.E R6, desc[UR4][R6.64] ;  /* 0x0000000406068981 */ /* 0x000ee2000c1e1900 */
[----:B----4-:R-:W-:-:S04]  /*0870*/  @P1 IMAD R11, R11, R14, R24 ;  /* 0x0000000e0b0b1224 */ /* 0x010fc800078e0218 */
[----:B--2---:R-:W-:-:S04]  /*0880*/  @P1 IMAD R24, R2, R12, R11 ;  /* 0x0000000c02181224 */ /* 0x004fc800078e020b */
[----:B---3--:R-:W-:-:S07]  /*0890*/  @!P0 IMAD R24, R5, R6, R24 ;  /* 0x0000000605188224 */ /* 0x008fce00078e0218 */
.L_x_4:
[----:B------:R-:W0:Y:S01]  /*08a0*/  LDC.64 R2, c[0x0][0x390] ;  /* 0x0000e400ff027b82 */ /* 0x000e220000000a00 */
[----:B------:R-:W-:-:S04]  /*08b0*/  IMAD R17, R0, R17, R16 ;  /* 0x0000001100117224 */ /* 0x000fc800078e0210 */
[----:B0-----:R-:W-:-:S05]  /*08c0*/  IMAD.WIDE R2, R17, 0x4, R2 ;  /* 0x0000000411027825 */ /* 0x001fca00078e0202 */
[----:B------:R-:W-:Y:S01]  /*08d0*/  STG.E desc[UR4][R2.64], R24 ;  /* 0x0000001802007986 */ /* 0x000fe2000c101904 */
[----:B------:R-:W-:Y:S05]  /*08e0*/  EXIT ;  /* 0x000000000000794d */ /* 0x000fea0003800000 */
.L_x_8:
        /* <DEDUP_REMOVED lines=9> */
.L_x_10:


//--------------------- .nv.shared._Z22gpu_square_matrix_multPiS_S_i --------------------------
	.section	.nv.shared._Z22gpu_square_matrix_multPiS_S_i,"aw",@nobits
	.sectionflags	@""
	.align	4
.nv.shared._Z22gpu_square_matrix_multPiS_S_i:
	.zero		3072


//--------------------- .nv.shared.reserved.0     --------------------------
	.section	.nv.shared.reserved.0,"aw",@nobits
	.weak		__nv_reservedSMEM_offset_0_alias
	.size		__nv_reservedSMEM_offset_0_alias, 0, 64
	.other		__nv_reservedSMEM_offset_0_alias,@"STO_CUDA_RESERVED_SHARED STV_DEFAULT"
__nv_reservedSMEM_offset_0_alias:
	.zero		0
	.zero		64


//--------------------- .nv.constant0._Z22gpu_square_matrix_multPiS_S_i --------------------------
	.section	.nv.constant0._Z22gpu_square_matrix_multPiS_S_i,"a",@progbits
	.sectionflags	@""
	.align	4
.nv.constant0._Z22gpu_square_matrix_multPiS_S_i:
	.zero		924


//--------------------- .nv.constant0._Z15gpu_matrix_multPiS_S_iii --------------------------
	.section	.nv.constant0._Z15gpu_matrix_multPiS_S_iii,"a",@progbits
	.sectionflags	@""
	.align	4
.nv.constant0._Z15gpu_matrix_multPiS_S_iii:
	.zero		932


//--------------------- SYMBOLS --------------------------

	.type		.nv.reservedSmem.offset0,@object
	.size		.nv.reservedSmem.offset0,0x4
	.type		.nv.reservedSmem.cap,@object
	.size		.nv.reservedSmem.cap,0x4
